//
// Generated by NVIDIA NVVM Compiler
//
// Compiler Build ID: CL-36424714
// Cuda compilation tools, release 13.0, V13.0.88
// Based on NVVM 20.0.0
//

.version 9.0
.target sm_100
.address_size 64

	// .globl	_Z36create_combined_escape_newline_indexPclPbPiPllS2_
.extern .func __assertfail
(
	.param .b64 __assertfail_param_0,
	.param .b64 __assertfail_param_1,
	.param .b32 __assertfail_param_2,
	.param .b64 __assertfail_param_3,
	.param .b64 __assertfail_param_4
)
;
.global .align 1 .b8 __unnamed_1[98] = {118, 111, 105, 100, 32, 99, 114, 101, 97, 116, 101, 95, 99, 111, 109, 98, 105, 110, 101, 100, 95, 101, 115, 99, 97, 112, 101, 95, 110, 101, 119, 108, 105, 110, 101, 95, 105, 110, 100, 101, 120, 40, 99, 104, 97, 114, 32, 42, 44, 32, 108, 111, 110, 103, 44, 32, 95, 95, 110, 118, 95, 98, 111, 111, 108, 32, 42, 44, 32, 105, 110, 116, 32, 42, 44, 32, 108, 111, 110, 103, 32, 42, 44, 32, 108, 111, 110, 103, 44, 32, 108, 111, 110, 103, 32, 42, 41};
.global .align 1 .b8 $str[28] = {101, 115, 99, 97, 112, 101, 95, 99, 111, 117, 110, 116, 32, 33, 61, 32, 116, 111, 116, 97, 108, 95, 99, 111, 117, 110, 116};
.global .align 1 .b8 $str$1[27] = {47, 116, 109, 112, 47, 115, 97, 115, 115, 95, 99, 117, 95, 54, 120, 53, 118, 118, 102, 100, 110, 47, 107, 46, 99, 117};

.visible .entry _Z36create_combined_escape_newline_indexPclPbPiPllS2_(
	.param .u64 .ptr .align 1 _Z36create_combined_escape_newline_indexPclPbPiPllS2__param_0,
	.param .u64 _Z36create_combined_escape_newline_indexPclPbPiPllS2__param_1,
	.param .u64 .ptr .align 1 _Z36create_combined_escape_newline_indexPclPbPiPllS2__param_2,
	.param .u64 .ptr .align 1 _Z36create_combined_escape_newline_indexPclPbPiPllS2__param_3,
	.param .u64 .ptr .align 1 _Z36create_combined_escape_newline_indexPclPbPiPllS2__param_4,
	.param .u64 _Z36create_combined_escape_newline_indexPclPbPiPllS2__param_5,
	.param .u64 .ptr .align 1 _Z36create_combined_escape_newline_indexPclPbPiPllS2__param_6
)
{
	.reg .pred 	%p<40>;
	.reg .b16 	%rs<27>;
	.reg .b32 	%r<75>;
	.reg .b64 	%rd<127>;

	ld.param.u64 	%rd48, [_Z36create_combined_escape_newline_indexPclPbPiPllS2__param_0];
	ld.param.u64 	%rd45, [_Z36create_combined_escape_newline_indexPclPbPiPllS2__param_1];
	ld.param.u64 	%rd46, [_Z36create_combined_escape_newline_indexPclPbPiPllS2__param_2];
	ld.param.u64 	%rd47, [_Z36create_combined_escape_newline_indexPclPbPiPllS2__param_3];
	ld.param.u64 	%rd49, [_Z36create_combined_escape_newline_indexPclPbPiPllS2__param_4];
	ld.param.u64 	%rd50, [_Z36create_combined_escape_newline_indexPclPbPiPllS2__param_6];
	cvta.to.global.u64 	%rd1, %rd50;
	cvta.to.global.u64 	%rd2, %rd48;
	cvta.to.global.u64 	%rd3, %rd49;
	mov.u32 	%r28, %ctaid.x;
	mov.u32 	%r29, %ntid.x;
	mul.lo.s32 	%r1, %r28, %r29;
	mov.u32 	%r30, %nctaid.x;
	mul.lo.s32 	%r31, %r29, %r30;
	cvt.s64.s32 	%rd4, %r31;
	add.s64 	%rd51, %rd4, %rd45;
	add.s64 	%rd5, %rd51, -1;
	or.b64  	%rd52, %rd5, %rd4;
	and.b64  	%rd53, %rd52, -4294967296;
	setp.ne.s64 	%p4, %rd53, 0;
	@%p4 bra 	$L__BB0_2;
	cvt.u32.u64 	%r32, %rd4;
	cvt.u32.u64 	%r33, %rd5;
	div.u32 	%r34, %r33, %r32;
	cvt.u64.u32 	%rd110, %r34;
	bra.uni 	$L__BB0_3;
$L__BB0_2:
	div.s64 	%rd110, %rd5, %rd4;
$L__BB0_3:
	mov.u32 	%r35, %tid.x;
	add.s32 	%r36, %r1, %r35;
	add.s64 	%rd54, %rd110, 63;
	shr.s64 	%rd55, %rd54, 63;
	shr.u64 	%rd56, %rd55, 58;
	add.s64 	%rd57, %rd54, %rd56;
	and.b64  	%rd9, %rd57, -64;
	cvt.s64.s32 	%rd10, %r36;
	mul.lo.s64 	%rd11, %rd9, %rd10;
	add.s64 	%rd12, %rd11, %rd9;
	setp.eq.s32 	%p5, %r36, 0;
	mov.b16 	%rs25, 0;
	@%p5 bra 	$L__BB0_5;
	cvta.to.global.u64 	%rd58, %rd46;
	add.s64 	%rd59, %rd58, %rd10;
	ld.global.u8 	%rs25, [%rd59+-1];
$L__BB0_5:
	cvt.u32.u64 	%r2, %rd9;
	min.s64 	%rd13, %rd45, %rd12;
	cvta.to.global.u64 	%rd61, %rd47;
	shl.b64 	%rd62, %rd10, 2;
	add.s64 	%rd14, %rd61, %rd62;
	cvt.s64.s32 	%rd15, %rd13;
	setp.ge.s64 	%p6, %rd11, %rd15;
	mov.b32 	%r74, 0;
	mov.b64 	%rd113, 0;
	@%p6 bra 	$L__BB0_35;
	ld.global.u32 	%r64, [%rd14];
	and.b64  	%rd121, %rd13, 3;
	sub.s64 	%rd65, %rd11, %rd15;
	setp.gt.u64 	%p7, %rd65, -4;
	mov.b64 	%rd113, 0;
	mov.b32 	%r74, 0;
	mov.u64 	%rd119, %rd11;
	@%p7 bra 	$L__BB0_27;
	mov.b64 	%rd113, 0;
	mov.b32 	%r74, 0;
	mov.u64 	%rd119, %rd11;
$L__BB0_8:
	add.s64 	%rd67, %rd2, %rd119;
	add.s64 	%rd19, %rd67, 3;
	ld.global.u8 	%rs4, [%rd67];
	and.b16  	%rs14, %rs25, 255;
	setp.ne.s16 	%p8, %rs14, 1;
	@%p8 bra 	$L__BB0_10;
	cvt.u32.u64 	%r41, %rd119;
	and.b32  	%r42, %r41, 60;
	mov.b64 	%rd68, 1;
	shl.b64 	%rd69, %rd68, %r42;
	or.b64  	%rd113, %rd69, %rd113;
$L__BB0_10:
	setp.eq.s16 	%p9, %rs4, 92;
	and.pred  	%p1, %p9, %p8;
	selp.u32 	%r43, 1, 0, %p9;
	add.s32 	%r6, %r74, %r43;
	setp.ne.s16 	%p11, %rs4, 10;
	@%p11 bra 	$L__BB0_12;
	add.s32 	%r7, %r64, 1;
	mul.wide.s32 	%rd70, %r64, 8;
	add.s64 	%rd71, %rd1, %rd70;
	st.global.u64 	[%rd71], %rd119;
	mov.u32 	%r64, %r7;
$L__BB0_12:
	add.s64 	%rd22, %rd119, 1;
	ld.global.u8 	%rs5, [%rd19+-2];
	not.pred 	%p12, %p1;
	@%p12 bra 	$L__BB0_14;
	cvt.u32.u64 	%r44, %rd22;
	and.b32  	%r45, %r44, 61;
	mov.b64 	%rd72, 1;
	shl.b64 	%rd73, %rd72, %r45;
	or.b64  	%rd113, %rd73, %rd113;
$L__BB0_14:
	setp.eq.s16 	%p13, %rs5, 92;
	and.pred  	%p2, %p13, %p12;
	selp.u32 	%r46, 1, 0, %p13;
	add.s32 	%r9, %r6, %r46;
	setp.ne.s16 	%p15, %rs5, 10;
	@%p15 bra 	$L__BB0_16;
	add.s32 	%r10, %r64, 1;
	mul.wide.s32 	%rd74, %r64, 8;
	add.s64 	%rd75, %rd1, %rd74;
	st.global.u64 	[%rd75], %rd22;
	mov.u32 	%r64, %r10;
$L__BB0_16:
	add.s64 	%rd25, %rd119, 2;
	ld.global.u8 	%rs6, [%rd19+-1];
	not.pred 	%p16, %p2;
	@%p16 bra 	$L__BB0_18;
	cvt.u32.u64 	%r47, %rd25;
	and.b32  	%r48, %r47, 62;
	mov.b64 	%rd76, 1;
	shl.b64 	%rd77, %rd76, %r48;
	or.b64  	%rd113, %rd77, %rd113;
$L__BB0_18:
	setp.eq.s16 	%p17, %rs6, 92;
	and.pred  	%p3, %p17, %p16;
	selp.u32 	%r49, 1, 0, %p17;
	add.s32 	%r12, %r9, %r49;
	setp.ne.s16 	%p19, %rs6, 10;
	@%p19 bra 	$L__BB0_20;
	add.s32 	%r13, %r64, 1;
	mul.wide.s32 	%rd78, %r64, 8;
	add.s64 	%rd79, %rd1, %rd78;
	st.global.u64 	[%rd79], %rd25;
	mov.u32 	%r64, %r13;
$L__BB0_20:
	add.s64 	%rd28, %rd119, 3;
	ld.global.u8 	%rs7, [%rd19];
	not.pred 	%p20, %p3;
	@%p20 bra 	$L__BB0_22;
	cvt.u32.u64 	%r50, %rd28;
	and.b32  	%r51, %r50, 63;
	mov.b64 	%rd80, 1;
	shl.b64 	%rd81, %rd80, %r51;
	or.b64  	%rd113, %rd81, %rd113;
$L__BB0_22:
	setp.eq.s16 	%p21, %rs7, 92;
	and.pred  	%p23, %p21, %p20;
	selp.u16 	%rs25, 1, 0, %p23;
	selp.u32 	%r52, 1, 0, %p21;
	add.s32 	%r74, %r12, %r52;
	setp.ne.s16 	%p24, %rs7, 10;
	@%p24 bra 	$L__BB0_24;
	add.s32 	%r16, %r64, 1;
	mul.wide.s32 	%rd82, %r64, 8;
	add.s64 	%rd83, %rd1, %rd82;
	st.global.u64 	[%rd83], %rd28;
	mov.u32 	%r64, %r16;
$L__BB0_24:
	and.b64  	%rd84, %rd28, -9223372036854775745;
	setp.ne.s64 	%p25, %rd84, 63;
	@%p25 bra 	$L__BB0_26;
	shr.u64 	%rd86, %rd28, 3;
	and.b64  	%rd87, %rd86, 2305843009213693944;
	add.s64 	%rd88, %rd3, %rd87;
	st.global.u64 	[%rd88], %rd113;
	mov.b64 	%rd113, 0;
$L__BB0_26:
	add.s64 	%rd119, %rd119, 4;
	cvt.s64.s32 	%rd89, %rd13;
	sub.s64 	%rd90, %rd121, %rd89;
	add.s64 	%rd91, %rd90, %rd119;
	setp.ne.s64 	%p26, %rd91, 0;
	@%p26 bra 	$L__BB0_8;
$L__BB0_27:
	setp.eq.s64 	%p27, %rd121, 0;
	@%p27 bra 	$L__BB0_35;
$L__BB0_28:
	.pragma "nounroll";
	add.s64 	%rd92, %rd2, %rd119;
	ld.global.u8 	%rs11, [%rd92];
	and.b16  	%rs20, %rs25, 255;
	setp.ne.s16 	%p28, %rs20, 1;
	@%p28 bra 	$L__BB0_30;
	cvt.u32.u64 	%r53, %rd119;
	and.b32  	%r54, %r53, 63;
	mov.b64 	%rd93, 1;
	shl.b64 	%rd94, %rd93, %r54;
	or.b64  	%rd113, %rd94, %rd113;
$L__BB0_30:
	setp.eq.s16 	%p29, %rs11, 92;
	and.pred  	%p31, %p29, %p28;
	selp.u16 	%rs25, 1, 0, %p31;
	selp.u32 	%r55, 1, 0, %p29;
	add.s32 	%r74, %r74, %r55;
	setp.ne.s16 	%p32, %rs11, 10;
	@%p32 bra 	$L__BB0_32;
	add.s32 	%r24, %r64, 1;
	mul.wide.s32 	%rd95, %r64, 8;
	add.s64 	%rd96, %rd1, %rd95;
	st.global.u64 	[%rd96], %rd119;
	mov.u32 	%r64, %r24;
$L__BB0_32:
	and.b64  	%rd97, %rd119, -9223372036854775745;
	setp.ne.s64 	%p33, %rd97, 63;
	@%p33 bra 	$L__BB0_34;
	shr.u64 	%rd99, %rd119, 3;
	and.b64  	%rd100, %rd99, 2305843009213693944;
	add.s64 	%rd101, %rd3, %rd100;
	st.global.u64 	[%rd101], %rd113;
	mov.b64 	%rd113, 0;
$L__BB0_34:
	add.s64 	%rd119, %rd119, 1;
	add.s64 	%rd121, %rd121, -1;
	setp.ne.s64 	%p34, %rd121, 0;
	@%p34 bra 	$L__BB0_28;
$L__BB0_35:
	setp.ge.s64 	%p35, %rd45, %rd12;
	@%p35 bra 	$L__BB0_38;
	cvt.u32.u64 	%r56, %rd13;
	add.s32 	%r27, %r56, -1;
	and.b32  	%r57, %r27, -2147483585;
	setp.eq.s32 	%p36, %r57, 63;
	setp.le.s64 	%p37, %rd45, %rd11;
	or.pred  	%p38, %p36, %p37;
	@%p38 bra 	$L__BB0_38;
	shr.s32 	%r58, %r27, 31;
	shr.u32 	%r59, %r58, 26;
	add.s32 	%r60, %r27, %r59;
	shr.s32 	%r61, %r60, 6;
	mul.wide.s32 	%rd102, %r61, 8;
	add.s64 	%rd103, %rd3, %rd102;
	st.global.u64 	[%rd103], %rd113;
$L__BB0_38:
	setp.ne.s32 	%p39, %r74, %r2;
	@%p39 bra 	$L__BB0_40;
	mov.u64 	%rd104, $str;
	cvta.global.u64 	%rd105, %rd104;
	mov.u64 	%rd106, $str$1;
	cvta.global.u64 	%rd107, %rd106;
	mov.u64 	%rd108, __unnamed_1;
	cvta.global.u64 	%rd109, %rd108;
	{ // callseq 0, 0
	.param .b64 param0;
	st.param.b64 	[param0], %rd105;
	.param .b64 param1;
	st.param.b64 	[param1], %rd107;
	.param .b32 param2;
	st.param.b32 	[param2], 66;
	.param .b64 param3;
	st.param.b64 	[param3], %rd109;
	.param .b64 param4;
	st.param.b64 	[param4], 1;
	call.uni 
	__assertfail, 
	(
	param0, 
	param1, 
	param2, 
	param3, 
	param4
	);
	} // callseq 0
$L__BB0_40:
	ret;

}


// ===== COMPILED SASS (sm_100) =====

	.target	sm_100

	.elftype	@"ET_EXEC"


//--------------------- .note.nv.tkinfo           --------------------------
	.section	.note.nv.tkinfo,"",@"SHT_NOTE"
	.sectionflags	@"SHF_NOTE_NV_TKINFO"
	.tkinfo
        /*0018*/ 	.word	0x00000002
        /*0030*/ 	.string	""
        /*0030*/ 	.string	"ptxas"
        /*0030*/ 	.string	"Cuda compilation tools, release 13.0, V13.0.88"
        /*0030*/ 	.string	"Build cuda_13.0.r13.0/compiler.36424714_0"
        /*0030*/ 	.string	"-arch sm_100 -m 64 "



//--------------------- .note.nv.cuinfo           --------------------------
	.section	.note.nv.cuinfo,"",@"SHT_NOTE"
	.sectionflags	@"SHF_NOTE_NV_CUINFO"
        /*0018*/ 	.short	0x0002
        /*001a*/ 	.short	0x0064
        /*001c*/ 	.short	0x0082
	.zero		2


//--------------------- .nv.info                  --------------------------
	.section	.nv.info,"",@"SHT_CUDA_INFO"
	.align	4


	//----- nvinfo : EIATTR_REGCOUNT
	.align		4
        /*0000*/ 	.byte	0x04, 0x2f
        /*0002*/ 	.short	(.L_4 - .L_3)
	.align		4
.L_3:
        /*0004*/ 	.word	index@(_Z36create_combined_escape_newline_indexPclPbPiPllS2_)
        /*0008*/ 	.word	0x00000020


	//----- nvinfo : EIATTR_FRAME_SIZE
	.align		4
.L_4:
        /*000c*/ 	.byte	0x04, 0x11
        /*000e*/ 	.short	(.L_6 - .L_5)
	.align		4
.L_5:
        /*0010*/ 	.word	index@($__internal_0_$__cuda_sm20_div_s64)
        /*0014*/ 	.word	0x00000000


	//----- nvinfo : EIATTR_FRAME_SIZE
	.align		4
.L_6:
        /*0018*/ 	.byte	0x04, 0x11
        /*001a*/ 	.short	(.L_8 - .L_7)
	.align		4
.L_7:
        /*001c*/ 	.word	index@(_Z36create_combined_escape_newline_indexPclPbPiPllS2_)
        /*0020*/ 	.word	0x00000000


	//----- nvinfo : EIATTR_MIN_STACK_SIZE
	.align		4
.L_8:
        /*0024*/ 	.byte	0x04, 0x12
        /*0026*/ 	.short	(.L_10 - .L_9)
	.align		4
.L_9:
        /*0028*/ 	.word	index@(_Z36create_combined_escape_newline_indexPclPbPiPllS2_)
        /*002c*/ 	.word	0x00000000
.L_10:


//--------------------- .nv.compat                --------------------------
	.section	.nv.compat,"",@"SHT_CUDA_COMPAT_INFO"
	.align	4
        /*0000*/ 	.byte	0x02, 0x09, 0x00, 0x00, 0x02, 0x02, 0x01, 0x00, 0x02, 0x05, 0x05, 0x00, 0x03, 0x07, 0x01, 0x01
        /*0010*/ 	.byte	0x02, 0x03, 0x00, 0x00, 0x02, 0x06, 0x01, 0x00, 0x04, 0x0b, 0x08, 0x00, 0x09, 0x00, 0x00, 0x00
        /*0020*/ 	.byte	0x00, 0x00, 0x00, 0x00


//--------------------- .nv.info._Z36create_combined_escape_newline_indexPclPbPiPllS2_ --------------------------
	.section	.nv.info._Z36create_combined_escape_newline_indexPclPbPiPllS2_,"",@"SHT_CUDA_INFO"
	.sectionflags	@""
	.align	4


	//----- nvinfo : EIATTR_CUDA_API_VERSION
	.align		4
        /*0000*/ 	.byte	0x04, 0x37
        /*0002*/ 	.short	(.L_12 - .L_11)
.L_11:
        /*0004*/ 	.word	0x00000082


	//----- nvinfo : EIATTR_KPARAM_INFO
	.align		4
.L_12:
        /*0008*/ 	.byte	0x04, 0x17
        /*000a*/ 	.short	(.L_14 - .L_13)
.L_13:
        /*000c*/ 	.word	0x00000000
        /*0010*/ 	.short	0x0006
        /*0012*/ 	.short	0x0030
        /*0014*/ 	.byte	0x00, 0xf5, 0x21, 0x00


	//----- nvinfo : EIATTR_KPARAM_INFO
	.align		4
.L_14:
        /*0018*/ 	.byte	0x04, 0x17
        /*001a*/ 	.short	(.L_16 - .L_15)
.L_15:
        /*001c*/ 	.word	0x00000000
        /*0020*/ 	.short	0x0005
        /*0022*/ 	.short	0x0028
        /*0024*/ 	.byte	0x00, 0xf0, 0x21, 0x00


	//----- nvinfo : EIATTR_KPARAM_INFO
	.align		4
.L_16:
        /*0028*/ 	.byte	0x04, 0x17
        /*002a*/ 	.short	(.L_18 - .L_17)
.L_17:
        /*002c*/ 	.word	0x00000000
        /*0030*/ 	.short	0x0004
        /*0032*/ 	.short	0x0020
        /*0034*/ 	.byte	0x00, 0xf5, 0x21, 0x00


	//----- nvinfo : EIATTR_KPARAM_INFO
	.align		4
.L_18:
        /*0038*/ 	.byte	0x04, 0x17
        /*003a*/ 	.short	(.L_20 - .L_19)
.L_19:
        /*003c*/ 	.word	0x00000000
        /*0040*/ 	.short	0x0003
        /*0042*/ 	.short	0x0018
        /*0044*/ 	.byte	0x00, 0xf5, 0x21, 0x00


	//----- nvinfo : EIATTR_KPARAM_INFO
	.align		4
.L_20:
        /*0048*/ 	.byte	0x04, 0x17
        /*004a*/ 	.short	(.L_22 - .L_21)
.L_21:
        /*004c*/ 	.word	0x00000000
        /*0050*/ 	.short	0x0002
        /*0052*/ 	.short	0x0010
        /*0054*/ 	.byte	0x00, 0xf5, 0x21, 0x00


	//----- nvinfo : EIATTR_KPARAM_INFO
	.align		4
.L_22:
        /*0058*/ 	.byte	0x04, 0x17
        /*005a*/ 	.short	(.L_24 - .L_23)
.L_23:
        /*005c*/ 	.word	0x00000000
        /*0060*/ 	.short	0x0001
        /*0062*/ 	.short	0x0008
        /*0064*/ 	.byte	0x00, 0xf0, 0x21, 0x00


	//----- nvinfo : EIATTR_KPARAM_INFO
	.align		4
.L_24:
        /*0068*/ 	.byte	0x04, 0x17
        /*006a*/ 	.short	(.L_26 - .L_25)
.L_25:
        /*006c*/ 	.word	0x00000000
        /*0070*/ 	.short	0x0000
        /*0072*/ 	.short	0x0000
        /*0074*/ 	.byte	0x00, 0xf5, 0x21, 0x00


	//----- nvinfo : EIATTR_SPARSE_MMA_MASK
	.align		4
.L_26:
        /*0078*/ 	.byte	0x03, 0x50
        /*007a*/ 	.short	0x0000


	//----- nvinfo : EIATTR_MAXREG_COUNT
	.align		4
        /*007c*/ 	.byte	0x03, 0x1b
        /*007e*/ 	.short	0x00ff


	//----- nvinfo : EIATTR_EXTERNS
	.align		4
        /*0080*/ 	.byte	0x04, 0x0f
        /*0082*/ 	.short	(.L_28 - .L_27)


	//   ....[0]....
	.align		4
.L_27:
        /*0084*/ 	.word	index@(__assertfail)


	//----- nvinfo : EIATTR_MERCURY_ISA_VERSION
	.align		4
.L_28:
        /*0088*/ 	.byte	0x03, 0x5f
        /*008a*/ 	.short	0x0101


	//----- nvinfo : EIATTR_VRC_CTA_INIT_COUNT
	.align		4
        /*008c*/ 	.byte	0x02, 0x4a
	.zero		1
	.zero		1


	//----- nvinfo : EIATTR_SYSCALL_OFFSETS
	.align		4
        /*0090*/ 	.byte	0x04, 0x46
        /*0092*/ 	.short	(.L_30 - .L_29)


	//   ....[0]....
.L_29:
        /*0094*/ 	.word	0x00001180


	//----- nvinfo : EIATTR_EXIT_INSTR_OFFSETS
	.align		4
.L_30:
        /*0098*/ 	.byte	0x04, 0x1c
        /*009a*/ 	.short	(.L_32 - .L_31)


	//   ....[0]....
.L_31:
        /*009c*/ 	.word	0x00001080


	//   ....[1]....
        /*00a0*/ 	.word	0x00001190


	//----- nvinfo : EIATTR_CRS_STACK_SIZE
	.align		4
.L_32:
        /*00a4*/ 	.byte	0x04, 0x1e
        /*00a6*/ 	.short	(.L_34 - .L_33)
.L_33:
        /*00a8*/ 	.word	0x00000000


	//----- nvinfo : EIATTR_CBANK_PARAM_SIZE
	.align		4
.L_34:
        /*00ac*/ 	.byte	0x03, 0x19
        /*00ae*/ 	.short	0x0038


	//----- nvinfo : EIATTR_PARAM_CBANK
	.align		4
        /*00b0*/ 	.byte	0x04, 0x0a
        /*00b2*/ 	.short	(.L_36 - .L_35)
	.align		4
.L_35:
        /*00b4*/ 	.word	index@(.nv.constant0._Z36create_combined_escape_newline_indexPclPbPiPllS2_)
        /*00b8*/ 	.short	0x0380
        /*00ba*/ 	.short	0x0038


	//----- nvinfo : EIATTR_SW_WAR
	.align		4
.L_36:
        /*00bc*/ 	.byte	0x04, 0x36
        /*00be*/ 	.short	(.L_38 - .L_37)
.L_37:
        /*00c0*/ 	.word	0x00000008
.L_38:


//--------------------- .nv.callgraph             --------------------------
	.section	.nv.callgraph,"",@"SHT_CUDA_CALLGRAPH"
	.align	4
	.sectionentsize	8
	.align		4
        /*0000*/ 	.word	0x00000000
	.align		4
        /*0004*/ 	.word	0xffffffff
	.align		4
        /*0008*/ 	.word	index@(_Z36create_combined_escape_newline_indexPclPbPiPllS2_)
	.align		4
        /*000c*/ 	.word	index@(__assertfail)
	.align		4
        /*0010*/ 	.word	0x00000000
	.align		4
        /*0014*/ 	.word	0xfffffffe
	.align		4
        /*0018*/ 	.word	0x00000000
	.align		4
        /*001c*/ 	.word	0xfffffffd
	.align		4
        /*0020*/ 	.word	0x00000000
	.align		4
        /*0024*/ 	.word	0xfffffffc


//--------------------- .nv.constant4             --------------------------
	.section	.nv.constant4,"a",@progbits
	.align	8
	.align		8
.nv.constant4:
        /*0000*/ 	.dword	__assertfail
	.align		8
        /*0008*/ 	.dword	__unnamed_1
	.align		8
        /*0010*/ 	.dword	$str
	.align		8
        /*0018*/ 	.dword	$str$1


//--------------------- .text._Z36create_combined_escape_newline_indexPclPbPiPllS2_ --------------------------
	.section	.text._Z36create_combined_escape_newline_indexPclPbPiPllS2_,"ax",@progbits
	.align	128
        .global         _Z36create_combined_escape_newline_indexPclPbPiPllS2_
        .type           _Z36create_combined_escape_newline_indexPclPbPiPllS2_,@function
        .size           _Z36create_combined_escape_newline_indexPclPbPiPllS2_,(.L_x_16 - _Z36create_combined_escape_newline_indexPclPbPiPllS2_)
        .other          _Z36create_combined_escape_newline_indexPclPbPiPllS2_,@"STO_CUDA_ENTRY STV_DEFAULT"
_Z36create_combined_escape_newline_indexPclPbPiPllS2_:
.text._Z36create_combined_escape_newline_indexPclPbPiPllS2_:
[----:B------:R-:W0:Y:S01]  /*0000*/  LDC R1, c[0x0][0x37c] ;  /* 0x0000df00ff017b82 */ /* 0x000e220000000800 */
[----:B------:R-:W1:Y:S07]  /*0010*/  LDCU UR5, c[0x0][0x360] ;  /* 0x00006c00ff0577ac */ /* 0x000e6e0008000800 */
[----:B------:R-:W1:Y:S08]  /*0020*/  LDC R5, c[0x0][0x370] ;  /* 0x0000dc00ff057b82 */ /* 0x000e700000000800 */
[----:B------:R-:W2:Y:S08]  /*0030*/  LDC.64 R6, c[0x0][0x388] ;  /* 0x0000e200ff067b82 */ /* 0x000eb00000000a00 */
[----:B------:R-:W3:Y:S01]  /*0040*/  S2UR UR4, SR_CTAID.X ;  /* 0x00000000000479c3 */ /* 0x000ee20000002500 */
[----:B-1----:R-:W-:-:S05]  /*0050*/  IMAD R5, R5, UR5, RZ ;  /* 0x0000000505057c24 */ /* 0x002fca000f8e02ff */
[----:B--2---:R-:W-:Y:S02]  /*0060*/  IADD3 R0, P0, PT, R5, R6, RZ ;  /* 0x0000000605007210 */ /* 0x004fe40007f1e0ff */
[----:B------:R-:W-:Y:S02]  /*0070*/  SHF.R.S32.HI R6, RZ, 0x1f, R5 ;  /* 0x0000001fff067819 */ /* 0x000fe40000011405 */
[----:B------:R-:W-:-:S04]  /*0080*/  IADD3 R0, P1, PT, R0, -0x1, RZ ;  /* 0xffffffff00007810 */ /* 0x000fc80007f3e0ff */
[----:B------:R-:W-:Y:S01]  /*0090*/  IADD3.X R7, PT, PT, R6, -0x1, R7, P1, P0 ;  /* 0xffffffff06077810 */ /* 0x000fe20000fe0407 */
[----:B---3--:R-:W-:-:S03]  /*00a0*/  UIMAD UR4, UR4, UR5, URZ ;  /* 0x00000005040472a4 */ /* 0x008fc6000f8e02ff */
[----:B------:R-:W-:-:S04]  /*00b0*/  LOP3.LUT R2, R7, R6, RZ, 0xfc, !PT ;  /* 0x0000000607027212 */ /* 0x000fc800078efcff */
[----:B------:R-:W-:-:S13]  /*00c0*/  ISETP.NE.U32.AND P0, PT, R2, RZ, PT ;  /* 0x000000ff0200720c */ /* 0x000fda0003f05070 */
[----:B0-----:R-:W-:Y:S05]  /*00d0*/  @P0 BRA `(.L_x_0) ;  /* 0x0000000000500947 */ /* 0x001fea0003800000 */
[----:B------:R-:W0:Y:S01]  /*00e0*/  I2F.U32.RP R4, R5 ;  /* 0x0000000500047306 */ /* 0x000e220000209000 */
[----:B------:R-:W-:Y:S01]  /*00f0*/  IMAD.MOV R7, RZ, RZ, -R5 ;  /* 0x000000ffff077224 */ /* 0x000fe200078e0a05 */
[----:B------:R-:W-:-:S06]  /*0100*/  ISETP.NE.U32.AND P2, PT, R5, RZ, PT ;  /* 0x000000ff0500720c */ /* 0x000fcc0003f45070 */
[----:B0-----:R-:W0:Y:S02]  /*0110*/  MUFU.RCP R4, R4 ;  /* 0x0000000400047308 */ /* 0x001e240000001000 */
[----:B0-----:R-:W-:-:S06]  /*0120*/  VIADD R2, R4, 0xffffffe ;  /* 0x0ffffffe04027836 */ /* 0x001fcc0000000000 */
[----:B------:R0:W1:Y:S02]  /*0130*/  F2I.FTZ.U32.TRUNC.NTZ R3, R2 ;  /* 0x0000000200037305 */ /* 0x000064000021f000 */
[----:B0-----:R-:W-:Y:S02]  /*0140*/  IMAD.MOV.U32 R2, RZ, RZ, RZ ;  /* 0x000000ffff027224 */ /* 0x001fe400078e00ff */
[----:B-1----:R-:W-:-:S04]  /*0150*/  IMAD R7, R7, R3, RZ ;  /* 0x0000000307077224 */ /* 0x002fc800078e02ff */
[----:B------:R-:W-:-:S06]  /*0160*/  IMAD.HI.U32 R3, R3, R7, R2 ;  /* 0x0000000703037227 */ /* 0x000fcc00078e0002 */
[----:B------:R-:W-:-:S04]  /*0170*/  IMAD.HI.U32 R2, R3, R0, RZ ;  /* 0x0000000003027227 */ /* 0x000fc800078e00ff */
[----:B------:R-:W-:-:S04]  /*0180*/  IMAD.MOV R3, RZ, RZ, -R2 ;  /* 0x000000ffff037224 */ /* 0x000fc800078e0a02 */
[----:B------:R-:W-:Y:S02]  /*0190*/  IMAD R0, R5, R3, R0 ;  /* 0x0000000305007224 */ /* 0x000fe400078e0200 */
[----:B------:R-:W-:-:S03]  /*01a0*/  IMAD.MOV.U32 R3, RZ, RZ, RZ ;  /* 0x000000ffff037224 */ /* 0x000fc600078e00ff */
[----:B------:R-:W-:-:S13]  /*01b0*/  ISETP.GE.U32.AND P0, PT, R0, R5, PT ;  /* 0x000000050000720c */ /* 0x000fda0003f06070 */
[----:B------:R-:W-:Y:S02]  /*01c0*/  @P0 IMAD.IADD R0, R0, 0x1, -R5 ;  /* 0x0000000100000824 */ /* 0x000fe400078e0a05 */
[----:B------:R-:W-:-:S03]  /*01d0*/  @P0 VIADD R2, R2, 0x1 ;  /* 0x0000000102020836 */ /* 0x000fc60000000000 */
[----:B------:R-:W-:-:S13]  /*01e0*/  ISETP.GE.U32.AND P1, PT, R0, R5, PT ;  /* 0x000000050000720c */ /* 0x000fda0003f26070 */
[----:B------:R-:W-:Y:S01]  /*01f0*/  @P1 VIADD R2, R2, 0x1 ;  /* 0x0000000102021836 */ /* 0x000fe20000000000 */
[----:B------:R-:W-:Y:S01]  /*0200*/  @!P2 LOP3.LUT R2, RZ, R5, RZ, 0x33, !PT ;  /* 0x00000005ff02a212 */ /* 0x000fe200078e33ff */
[----:B------:R-:W-:Y:S06]  /*0210*/  BRA `(.L_x_1) ;  /* 0x0000000000087947 */ /* 0x000fec0003800000 */
.L_x_0:
[----:B------:R-:W-:-:S07]  /*0220*/  MOV R4, 0x240 ;  /* 0x0000024000047802 */ /* 0x000fce0000000f00 */
[----:B------:R-:W-:Y:S05]  /*0230*/  CALL.REL.NOINC `($__internal_0_$__cuda_sm20_div_s64) ;  /* 0x0000000c00d87944 */ /* 0x000fea0003c00000 */
.L_x_1:
[----:B------:R-:W0:Y:S01]  /*0240*/  S2R R9, SR_TID.X ;  /* 0x0000000000097919 */ /* 0x000e220000002100 */
[----:B------:R-:W-:Y:S01]  /*0250*/  PRMT R20, RZ, 0x7610, R20 ;  /* 0x00007610ff147816 */ /* 0x000fe20000000014 */
[----:B------:R-:W1:Y:S01]  /*0260*/  LDCU.64 UR12, c[0x0][0x388] ;  /* 0x00007100ff0c77ac */ /* 0x000e620008000a00 */
[----:B------:R-:W2:Y:S01]  /*0270*/  LDCU.64 UR6, c[0x0][0x398] ;  /* 0x00007300ff0677ac */ /* 0x000ea20008000a00 */
[----:B------:R-:W3:Y:S01]  /*0280*/  LDCU.64 UR8, c[0x0][0x380] ;  /* 0x00007000ff0877ac */ /* 0x000ee20008000a00 */
[----:B------:R-:W4:Y:S01]  /*0290*/  LDCU.64 UR14, c[0x0][0x380] ;  /* 0x00007000ff0e77ac */ /* 0x000f220008000a00 */
[----:B------:R-:W0:Y:S02]  /*02a0*/  LDCU.64 UR10, c[0x0][0x3a0] ;  /* 0x00007400ff0a77ac */ /* 0x000e240008000a00 */
[----:B0-----:R-:W-:Y:S01]  /*02b0*/  VIADD R9, R9, UR4 ;  /* 0x0000000409097c36 */ /* 0x001fe20008000000 */
[----:B------:R-:W0:Y:S04]  /*02c0*/  LDCU.64 UR4, c[0x0][0x358] ;  /* 0x00006b00ff0477ac */ /* 0x000e280008000a00 */
[----:B------:R-:W-:-:S02]  /*02d0*/  ISETP.NE.AND P0, PT, R9, RZ, PT ;  /* 0x000000ff0900720c */ /* 0x000fc40003f05270 */
[----:B------:R-:W-:-:S11]  /*02e0*/  SHF.R.S32.HI R0, RZ, 0x1f, R9 ;  /* 0x0000001fff007819 */ /* 0x000fd60000011409 */
[----:B------:R-:W1:Y:S02]  /*02f0*/  @P0 LDC.64 R4, c[0x0][0x390] ;  /* 0x0000e400ff040b82 */ /* 0x000e640000000a00 */
[----:B-1----:R-:W-:-:S05]  /*0300*/  @P0 IADD3 R4, P1, PT, R9, R4, RZ ;  /* 0x0000000409040210 */ /* 0x002fca0007f3e0ff */
[----:B------:R-:W-:-:S05]  /*0310*/  @P0 IMAD.X R5, R0, 0x1, R5, P1 ;  /* 0x0000000100050824 */ /* 0x000fca00008e0605 */
[----:B0-----:R0:W5:Y:S01]  /*0320*/  @P0 LDG.E.U8 R20, desc[UR4][R4.64+-0x1] ;  /* 0xffffff0404140981 */ /* 0x001162000c1e1100 */
[----:B------:R-:W-:Y:S01]  /*0330*/  IADD3 R7, P0, PT, R2, 0x3f, RZ ;  /* 0x0000003f02077810 */ /* 0x000fe20007f1e0ff */
[----:B------:R-:W-:Y:S01]  /*0340*/  BSSY.RECONVERGENT B0, `(.L_x_2) ;  /* 0x00000c1000007945 */ /* 0x000fe20003800200 */
[----:B------:R-:W-:-:S03]  /*0350*/  IMAD.MOV.U32 R25, RZ, RZ, RZ ;  /* 0x000000ffff197224 */ /* 0x000fc600078e00ff */
[----:B------:R-:W-:-:S05]  /*0360*/  IMAD.X R3, RZ, RZ, R3, P0 ;  /* 0x000000ffff037224 */ /* 0x000fca00000e0603 */
[----:B------:R-:W-:-:S04]  /*0370*/  SHF.R.S32.HI R2, RZ, 0x1f, R3 ;  /* 0x0000001fff027819 */ /* 0x000fc80000011403 */
[----:B------:R-:W-:-:S04]  /*0380*/  LEA.HI R2, P0, R2, R7, RZ, 0x6 ;  /* 0x0000000702027211 */ /* 0x000fc800078130ff */
[----:B------:R-:W-:Y:S01]  /*0390*/  LOP3.LUT R2, R2, 0xffffffc0, RZ, 0xc0, !PT ;  /* 0xffffffc002027812 */ /* 0x000fe200078ec0ff */
[----:B------:R-:W-:-:S04]  /*03a0*/  IMAD.X R6, RZ, RZ, R3, P0 ;  /* 0x000000ffff067224 */ /* 0x000fc800000e0603 */
[-C--:B------:R-:W-:Y:S02]  /*03b0*/  IMAD R3, R6, R9.reuse, RZ ;  /* 0x0000000906037224 */ /* 0x080fe400078e02ff */
[----:B------:R-:W-:-:S04]  /*03c0*/  IMAD.WIDE.U32 R14, R2, R9, RZ ;  /* 0x00000009020e7225 */ /* 0x000fc800078e00ff */
[----:B------:R-:W-:Y:S01]  /*03d0*/  IMAD R7, R0, R2, R3 ;  /* 0x0000000200077224 */ /* 0x000fe200078e0203 */
[----:B------:R-:W-:-:S03]  /*03e0*/  IADD3 R3, P1, PT, R2, R14, RZ ;  /* 0x0000000e02037210 */ /* 0x000fc60007f3e0ff */
[----:B0-----:R-:W-:Y:S01]  /*03f0*/  IMAD.IADD R4, R15, 0x1, R7 ;  /* 0x000000010f047824 */ /* 0x001fe200078e0207 */
[----:B------:R-:W-:-:S03]  /*0400*/  ISETP.LT.U32.AND P0, PT, R3, UR12, PT ;  /* 0x0000000c03007c0c */ /* 0x000fc6000bf01070 */
[----:B------:R-:W-:Y:S01]  /*0410*/  IMAD.X R5, R4, 0x1, R6, P1 ;  /* 0x0000000104057824 */ /* 0x000fe200008e0606 */
[----:B--2---:R-:W-:-:S04]  /*0420*/  LEA R12, P1, R9, UR6, 0x2 ;  /* 0x00000006090c7c11 */ /* 0x004fc8000f8210ff */
[----:B------:R-:W-:Y:S02]  /*0430*/  ISETP.LT.AND.EX P0, PT, R5, UR13, PT, P0 ;  /* 0x0000000d05007c0c */ /* 0x000fe4000bf01300 */
[----:B------:R-:W-:Y:S02]  /*0440*/  LEA.HI.X R13, R9, UR7, R0, 0x2, P1 ;  /* 0x00000007090d7c11 */ /* 0x000fe400088f1400 */
[----:B------:R-:W-:Y:S02]  /*0450*/  CS2R R8, SRZ ;  /* 0x0000000000087805 */ /* 0x000fe4000001ff00 */
[----:B------:R-:W-:Y:S01]  /*0460*/  SEL R6, R3, UR12, P0 ;  /* 0x0000000c03067c07 */ /* 0x000fe20008000000 */
[----:B------:R-:W0:Y:S03]  /*0470*/  LDCU.64 UR12, c[0x0][0x3a0] ;  /* 0x00007400ff0c77ac */ /* 0x000e260008000a00 */
[----:B------:R-:W-:-:S02]  /*0480*/  ISETP.GE.U32.AND P0, PT, R14, R6, PT ;  /* 0x000000060e00720c */ /* 0x000fc40003f06070 */
[----:B------:R-:W-:-:S04]  /*0490*/  SHF.R.S32.HI R7, RZ, 0x1f, R6 ;  /* 0x0000001fff077819 */ /* 0x000fc80000011406 */
[----:B------:R-:W-:-:S13]  /*04a0*/  ISETP.GE.AND.EX P0, PT, R4, R7, PT, P0 ;  /* 0x000000070400720c */ /* 0x000fda0003f06300 */
[----:B0--34-:R-:W-:Y:S05]  /*04b0*/  @P0 BRA `(.L_x_3) ;  /* 0x0000000800a40947 */ /* 0x019fea0003800000 */
[----:B------:R0:W5:Y:S01]  /*04c0*/  LDG.E R0, desc[UR4][R12.64] ;  /* 0x000000040c007981 */ /* 0x000162000c1e1900 */
[C---:B------:R-:W-:Y:S01]  /*04d0*/  IADD3 R8, P1, PT, -R6.reuse, R14, RZ ;  /* 0x0000000e06087210 */ /* 0x040fe20007f3e1ff */
[----:B------:R-:W-:Y:S01]  /*04e0*/  BSSY.RECONVERGENT B1, `(.L_x_4) ;  /* 0x0000075000017945 */ /* 0x000fe20003800200 */
[----:B------:R-:W-:Y:S01]  /*04f0*/  LOP3.LUT R11, R6, 0x3, RZ, 0xc0, !PT ;  /* 0x00000003060b7812 */ /* 0x000fe200078ec0ff */
[----:B------:R-:W-:Y:S01]  /*0500*/  IMAD.MOV.U32 R10, RZ, RZ, RZ ;  /* 0x000000ffff0a7224 */ /* 0x000fe200078e00ff */
[----:B------:R-:W-:Y:S01]  /*0510*/  ISETP.GT.U32.AND P0, PT, R8, -0x4, PT ;  /* 0xfffffffc0800780c */ /* 0x000fe20003f04070 */
[----:B------:R-:W-:Y:S02]  /*0520*/  IMAD.X R8, R4, 0x1, ~R7, P1 ;  /* 0x0000000104087824 */ /* 0x000fe400008e0e07 */
[----:B------:R-:W-:Y:S02]  /*0530*/  IMAD.MOV.U32 R25, RZ, RZ, RZ ;  /* 0x000000ffff197224 */ /* 0x000fe400078e00ff */
[----:B------:R-:W-:Y:S01]  /*0540*/  IMAD.MOV.U32 R22, RZ, RZ, R14 ;  /* 0x000000ffff167224 */ /* 0x000fe200078e000e */
[----:B------:R-:W-:-:S02]  /*0550*/  ISETP.GT.U32.AND.EX P0, PT, R8, -0x1, PT, P0 ;  /* 0xffffffff0800780c */ /* 0x000fc40003f04100 */
[----:B------:R-:W-:Y:S01]  /*0560*/  CS2R R8, SRZ ;  /* 0x0000000000087805 */ /* 0x000fe2000001ff00 */
[----:B------:R-:W-:-:S10]  /*0570*/  IMAD.MOV.U32 R23, RZ, RZ, R4 ;  /* 0x000000ffff177224 */ /* 0x000fd400078e0004 */
[----:B0-----:R-:W-:Y:S05]  /*0580*/  @P0 BRA `(.L_x_5) ;  /* 0x0000000400a80947 */ /* 0x001fea0003800000 */
[----:B------:R-:W-:Y:S01]  /*0590*/  CS2R R8, SRZ ;  /* 0x0000000000087805 */ /* 0x000fe2000001ff00 */
[----:B------:R-:W-:Y:S02]  /*05a0*/  IMAD.MOV.U32 R25, RZ, RZ, RZ ;  /* 0x000000ffff197224 */ /* 0x000fe400078e00ff */
[----:B------:R-:W-:Y:S02]  /*05b0*/  IMAD.MOV.U32 R22, RZ, RZ, R14 ;  /* 0x000000ffff167224 */ /* 0x000fe400078e000e */
[----:B------:R-:W-:-:S07]  /*05c0*/  IMAD.MOV.U32 R23, RZ, RZ, R4 ;  /* 0x000000ffff177224 */ /* 0x000fce00078e0004 */
.L_x_8:
[----:B-1----:R-:W-:-:S04]  /*05d0*/  IADD3 R16, P0, PT, R22, UR8, RZ ;  /* 0x0000000816107c10 */ /* 0x002fc8000ff1e0ff */
[----:B------:R-:W-:-:S05]  /*05e0*/  IADD3.X R17, PT, PT, R23, UR9, RZ, P0, !PT ;  /* 0x0000000917117c10 */ /* 0x000fca00087fe4ff */
[----:B0-----:R-:W2:Y:S01]  /*05f0*/  LDG.E.U8 R12, desc[UR4][R16.64] ;  /* 0x00000004100c7981 */ /* 0x001ea2000c1e1100 */
[----:B-----5:R-:W-:-:S04]  /*0600*/  LOP3.LUT R20, R20, 0xff, RZ, 0xc0, !PT ;  /* 0x000000ff14147812 */ /* 0x020fc800078ec0ff */
[----:B------:R-:W-:-:S13]  /*0610*/  ISETP.NE.AND P1, PT, R20, 0x1, PT ;  /* 0x000000011400780c */ /* 0x000fda0003f25270 */
[----:B------:R-:W-:Y:S01]  /*0620*/  @!P1 IMAD.MOV.U32 R18, RZ, RZ, 0x1 ;  /* 0x00000001ff129424 */ /* 0x000fe200078e00ff */
[----:B------:R-:W-:-:S04]  /*0630*/  @!P1 LOP3.LUT R27, R22, 0x3c, RZ, 0xc0, !PT ;  /* 0x0000003c161b9812 */ /* 0x000fc800078ec0ff */
[CC--:B------:R-:W-:Y:S02]  /*0640*/  @!P1 SHF.L.U64.HI R24, R18.reuse, R27.reuse, RZ ;  /* 0x0000001b12189219 */ /* 0x0c0fe400000102ff */
[----:B------:R-:W-:Y:S02]  /*0650*/  @!P1 SHF.L.U32 R27, R18, R27, RZ ;  /* 0x0000001b121b9219 */ /* 0x000fe400000006ff */
[----:B--2---:R-:W-:-:S13]  /*0660*/  ISETP.NE.AND P0, PT, R12, 0xa, PT ;  /* 0x0000000a0c00780c */ /* 0x004fda0003f05270 */
[----:B------:R-:W0:Y:S02]  /*0670*/  @!P0 LDC.64 R28, c[0x0][0x3b0] ;  /* 0x0000ec00ff1c8b82 */ /* 0x000e240000000a00 */
[----:B0-----:R-:W-:-:S05]  /*0680*/  @!P0 IMAD.WIDE R28, R0, 0x8, R28 ;  /* 0x00000008001c8825 */ /* 0x001fca00078e021c */
[----:B------:R0:W-:Y:S04]  /*0690*/  @!P0 STG.E.64 desc[UR4][R28.64], R22 ;  /* 0x000000161c008986 */ /* 0x0001e8000c101b04 */
[----:B------:R-:W2:Y:S01]  /*06a0*/  LDG.E.U8 R26, desc[UR4][R16.64+0x1] ;  /* 0x00000104101a7981 */ /* 0x000ea2000c1e1100 */
[----:B------:R-:W-:Y:S01]  /*06b0*/  @!P0 VIADD R13, R0, 0x1 ;  /* 0x00000001000d8836 */ /* 0x000fe20000000000 */
[----:B------:R-:W-:-:S03]  /*06c0*/  ISETP.NE.AND P2, PT, R12, 0x5c, PT ;  /* 0x0000005c0c00780c */ /* 0x000fc60003f45270 */
[----:B------:R-:W-:Y:S01]  /*06d0*/  @!P0 IMAD.MOV.U32 R0, RZ, RZ, R13 ;  /* 0x000000ffff008224 */ /* 0x000fe200078e000d */
[----:B------:R-:W-:-:S05]  /*06e0*/  IADD3 R12, P0, PT, R22, 0x1, RZ ;  /* 0x00000001160c7810 */ /* 0x000fca0007f1e0ff */
[----:B------:R-:W-:Y:S01]  /*06f0*/  IMAD.X R13, RZ, RZ, R23, P0 ;  /* 0x000000ffff0d7224 */ /* 0x000fe200000e0617 */
[----:B------:R-:W-:Y:S02]  /*0700*/  ISETP.NE.AND P0, PT, R20, 0x1, !P2 ;  /* 0x000000011400780c */ /* 0x000fe40005705270 */
[----:B--2---:R-:W-:-:S13]  /*0710*/  ISETP.NE.AND P3, PT, R26, 0xa, PT ;  /* 0x0000000a1a00780c */ /* 0x004fda0003f65270 */
[----:B------:R-:W1:Y:S02]  /*0720*/  @!P3 LDC.64 R18, c[0x0][0x3b0] ;  /* 0x0000ec00ff12bb82 */ /* 0x000e640000000a00 */
[----:B-1----:R-:W-:-:S05]  /*0730*/  @!P3 IMAD.WIDE R18, R0, 0x8, R18 ;  /* 0x000000080012b825 */ /* 0x002fca00078e0212 */
[----:B------:R1:W-:Y:S04]  /*0740*/  @!P3 STG.E.64 desc[UR4][R18.64], R12 ;  /* 0x0000000c1200b986 */ /* 0x0003e8000c101b04 */
[----:B0-----:R-:W2:Y:S01]  /*0750*/  LDG.E.U8 R28, desc[UR4][R16.64+0x2] ;  /* 0x00000204101c7981 */ /* 0x001ea2000c1e1100 */
[----:B------:R-:W-:Y:S01]  /*0760*/  @!P3 VIADD R29, R0, 0x1 ;  /* 0x00000001001db836 */ /* 0x000fe20000000000 */
[----:B------:R-:W-:Y:S02]  /*0770*/  @!P1 LOP3.LUT R9, R24, R9, RZ, 0xfc, !PT ;  /* 0x0000000918099212 */ /* 0x000fe400078efcff */
[----:B------:R-:W-:Y:S01]  /*0780*/  @!P1 LOP3.LUT R8, R27, R8, RZ, 0xfc, !PT ;  /* 0x000000081b089212 */ /* 0x000fe200078efcff */
[----:B------:R-:W-:Y:S01]  /*0790*/  @!P3 IMAD.MOV.U32 R0, RZ, RZ, R29 ;  /* 0x000000ffff00b224 */ /* 0x000fe200078e001d */
[----:B------:R-:W-:Y:S01]  /*07a0*/  @P0 LOP3.LUT R24, R12, 0x3d, RZ, 0xc0, !PT ;  /* 0x0000003d0c180812 */ /* 0x000fe200078ec0ff */
[----:B------:R-:W-:Y:S01]  /*07b0*/  VIADD R27, R25, 0x1 ;  /* 0x00000001191b7836 */ /* 0x000fe20000000000 */
[----:B------:R-:W-:Y:S01]  /*07c0*/  ISETP.EQ.AND P6, PT, R26, 0x5c, !P0 ;  /* 0x0000005c1a00780c */ /* 0x000fe200047c2270 */
[----:B------:R-:W-:Y:S01]  /*07d0*/  @P2 IMAD.MOV R27, RZ, RZ, R25 ;  /* 0x000000ffff1b2224 */ /* 0x000fe200078e0219 */
[----:B-1----:R-:W-:Y:S01]  /*07e0*/  IADD3 R12, P1, PT, R22, 0x2, RZ ;  /* 0x00000002160c7810 */ /* 0x002fe20007f3e0ff */
[----:B------:R-:W-:Y:S01]  /*07f0*/  @P0 IMAD.MOV.U32 R25, RZ, RZ, 0x1 ;  /* 0x00000001ff190424 */ /* 0x000fe200078e00ff */
[----:B------:R-:W-:-:S03]  /*0800*/  ISETP.NE.AND P4, PT, R26, 0x5c, PT ;  /* 0x0000005c1a00780c */ /* 0x000fc60003f85270 */
[----:B------:R-:W-:Y:S01]  /*0810*/  IMAD.X R13, RZ, RZ, R23, P1 ;  /* 0x000000ffff0d7224 */ /* 0x000fe200008e0617 */
[CC--:B------:R-:W-:Y:S02]  /*0820*/  @P0 SHF.L.U64.HI R18, R25.reuse, R24.reuse, RZ ;  /* 0x0000001819120219 */ /* 0x0c0fe400000102ff */
[----:B------:R-:W-:Y:S02]  /*0830*/  @P0 SHF.L.U32 R19, R25, R24, RZ ;  /* 0x0000001819130219 */ /* 0x000fe400000006ff */
[----:B--2---:R-:W-:-:S13]  /*0840*/  ISETP.NE.AND P5, PT, R28, 0xa, PT ;  /* 0x0000000a1c00780c */ /* 0x004fda0003fa5270 */
[----:B------:R-:W0:Y:S02]  /*0850*/  @!P5 LDC.64 R20, c[0x0][0x3b0] ;  /* 0x0000ec00ff14db82 */ /* 0x000e240000000a00 */
[----:B0-----:R-:W-:-:S05]  /*0860*/  @!P5 IMAD.WIDE R20, R0, 0x8, R20 ;  /* 0x000000080014d825 */ /* 0x001fca00078e0214 */
[----:B------:R0:W-:Y:S04]  /*0870*/  @!P5 STG.E.64 desc[UR4][R20.64], R12 ;  /* 0x0000000c1400d986 */ /* 0x0001e8000c101b04 */
[----:B------:R1:W2:Y:S01]  /*0880*/  LDG.E.U8 R16, desc[UR4][R16.64+0x3] ;  /* 0x0000030410107981 */ /* 0x0002a2000c1e1100 */
[----:B------:R-:W-:Y:S01]  /*0890*/  @P0 LOP3.LUT R8, R19, R8, RZ, 0xfc, !PT ;  /* 0x0000000813080212 */ /* 0x000fe200078efcff */
[----:B------:R-:W-:Y:S01]  /*08a0*/  @P6 IMAD.MOV.U32 R29, RZ, RZ, 0x1 ;  /* 0x00000001ff1d6424 */ /* 0x000fe200078e00ff */
[----:B------:R-:W-:Y:S01]  /*08b0*/  @P0 LOP3.LUT R9, R18, R9, RZ, 0xfc, !PT ;  /* 0x0000000912090212 */ /* 0x000fe200078efcff */
[----:B------:R-:W-:Y:S01]  /*08c0*/  VIADD R26, R27, 0x1 ;  /* 0x000000011b1a7836 */ /* 0x000fe20000000000 */
[----:B------:R-:W-:Y:S01]  /*08d0*/  IADD3 R18, P1, PT, R22, 0x3, RZ ;  /* 0x0000000316127810 */ /* 0x000fe20007f3e0ff */
[----:B------:R-:W-:Y:S01]  /*08e0*/  @P4 IMAD.MOV R26, RZ, RZ, R27 ;  /* 0x000000ffff1a4224 */ /* 0x000fe200078e021b */
[----:B------:R-:W-:Y:S01]  /*08f0*/  @P6 LOP3.LUT R19, R12, 0x3e, RZ, 0xc0, !PT ;  /* 0x0000003e0c136812 */ /* 0x000fe200078ec0ff */
[----:B------:R-:W-:Y:S01]  /*0900*/  BSSY.RECONVERGENT B2, `(.L_x_6) ;  /* 0x0000030000027945 */ /* 0x000fe20003800200 */
[----:B------:R-:W-:Y:S01]  /*0910*/  IADD3 R22, P3, PT, R22, 0x4, RZ ;  /* 0x0000000416167810 */ /* 0x000fe20007f7e0ff */
[----:B0-----:R-:W-:Y:S01]  /*0920*/  @!P5 VIADD R21, R0, 0x1 ;  /* 0x000000010015d836 */ /* 0x001fe20000000000 */
[CC--:B------:R-:W-:Y:S01]  /*0930*/  @P6 SHF.L.U64.HI R12, R29.reuse, R19.reuse, RZ ;  /* 0x000000131d0c6219 */ /* 0x0c0fe200000102ff */
[----:B------:R-:W-:Y:S01]  /*0940*/  VIADD R27, R26, 0x1 ;  /* 0x000000011a1b7836 */ /* 0x000fe20000000000 */
[----:B------:R-:W-:Y:S01]  /*0950*/  @P6 SHF.L.U32 R13, R29, R19, RZ ;  /* 0x000000131d0d6219 */ /* 0x000fe200000006ff */
[--C-:B------:R-:W-:Y:S01]  /*0960*/  IMAD.X R19, RZ, RZ, R23.reuse, P1 ;  /* 0x000000ffff137224 */ /* 0x100fe200008e0617 */
[----:B-1----:R-:W-:Y:S01]  /*0970*/  IADD3 R17, P0, P4, R22, R11, -R6 ;  /* 0x0000000b16117210 */ /* 0x002fe20007c1e806 */
[----:B------:R-:W-:Y:S01]  /*0980*/  IMAD.X R23, RZ, RZ, R23, P3 ;  /* 0x000000ffff177224 */ /* 0x000fe200018e0617 */
[----:B------:R-:W-:Y:S01]  /*0990*/  @P6 LOP3.LUT R8, R13, R8, RZ, 0xfc, !PT ;  /* 0x000000080d086212 */ /* 0x000fe200078efcff */
[----:B------:R-:W-:Y:S01]  /*09a0*/  @!P5 IMAD.MOV.U32 R0, RZ, RZ, R21 ;  /* 0x000000ffff00d224 */ /* 0x000fe200078e0015 */
[----:B------:R-:W-:-:S02]  /*09b0*/  ISETP.NE.U32.AND P1, PT, R17, RZ, PT ;  /* 0x000000ff1100720c */ /* 0x000fc40003f25070 */
[----:B------:R-:W-:Y:S02]  /*09c0*/  IADD3.X R13, PT, PT, R23, R10, ~R7, P0, P4 ;  /* 0x0000000a170d7210 */ /* 0x000fe400007e8c07 */
[----:B------:R-:W-:Y:S02]  /*09d0*/  @P6 LOP3.LUT R9, R12, R9, RZ, 0xfc, !PT ;  /* 0x000000090c096212 */ /* 0x000fe400078efcff */
[----:B------:R-:W-:Y:S02]  /*09e0*/  ISETP.NE.AND.EX P1, PT, R13, RZ, PT, P1 ;  /* 0x000000ff0d00720c */ /* 0x000fe40003f25310 */
[----:B------:R-:W-:Y:S02]  /*09f0*/  LOP3.LUT R17, R18, 0x3f, RZ, 0xc0, !PT ;  /* 0x0000003f12117812 */ /* 0x000fe400078ec0ff */
[C---:B------:R-:W-:Y:S02]  /*0a00*/  ISETP.EQ.AND P3, PT, R28.reuse, 0x5c, !P6 ;  /* 0x0000005c1c00780c */ /* 0x040fe40007762270 */
[----:B------:R-:W-:-:S02]  /*0a10*/  ISETP.NE.AND P4, PT, R28, 0x5c, PT ;  /* 0x0000005c1c00780c */ /* 0x000fc40003f85270 */
[----:B------:R-:W-:Y:S02]  /*0a20*/  ISETP.NE.U32.AND P0, PT, R17, 0x3f, PT ;  /* 0x0000003f1100780c */ /* 0x000fe40003f05070 */
[----:B------:R-:W-:-:S04]  /*0a30*/  LOP3.LUT R20, R19, 0x80000000, RZ, 0xc0, !PT ;  /* 0x8000000013147812 */ /* 0x000fc800078ec0ff */
[----:B------:R-:W-:-:S03]  /*0a40*/  ISETP.NE.AND.EX P0, PT, R20, RZ, PT, P0 ;  /* 0x000000ff1400720c */ /* 0x000fc60003f05300 */
[----:B------:R-:W-:Y:S02]  /*0a50*/  @P3 IMAD.MOV.U32 R20, RZ, RZ, 0x1 ;  /* 0x00000001ff143424 */ /* 0x000fe400078e00ff */
[----:B------:R-:W-:-:S03]  /*0a60*/  @P4 IMAD.MOV R27, RZ, RZ, R26 ;  /* 0x000000ffff1b4224 */ /* 0x000fc600078e021a */
[----:B------:R-:W-:-:S04]  /*0a70*/  @P3 SHF.L.U32 R21, R20, R17, RZ ;  /* 0x0000001114153219 */ /* 0x000fc800000006ff */
[----:B------:R-:W-:Y:S02]  /*0a80*/  @P3 LOP3.LUT R8, R21, R8, RZ, 0xfc, !PT ;  /* 0x0000000815083212 */ /* 0x000fe400078efcff */
[C---:B--2---:R-:W-:Y:S02]  /*0a90*/  ISETP.NE.AND P2, PT, R16.reuse, 0xa, PT ;  /* 0x0000000a1000780c */ /* 0x044fe40003f45270 */
[C---:B------:R-:W-:Y:S02]  /*0aa0*/  ISETP.NE.AND P5, PT, R16.reuse, 0x5c, PT ;  /* 0x0000005c1000780c */ /* 0x040fe40003fa5270 */
[----:B------:R-:W-:Y:S02]  /*0ab0*/  ISETP.EQ.AND P4, PT, R16, 0x5c, !P3 ;  /* 0x0000005c1000780c */ /* 0x000fe40005f82270 */
[----:B------:R-:W-:Y:S02]  /*0ac0*/  @P3 SHF.L.U64.HI R16, R20, R17, RZ ;  /* 0x0000001114103219 */ /* 0x000fe400000102ff */
[----:B------:R-:W-:-:S02]  /*0ad0*/  SEL R20, RZ, 0x1, !P4 ;  /* 0x00000001ff147807 */ /* 0x000fc40006000000 */
[----:B------:R-:W-:-:S03]  /*0ae0*/  @P3 LOP3.LUT R9, R16, R9, RZ, 0xfc, !PT ;  /* 0x0000000910093212 */ /* 0x000fc600078efcff */
[----:B------:R-:W0:Y:S01]  /*0af0*/  @!P2 LDC.64 R24, c[0x0][0x3b0] ;  /* 0x0000ec00ff18ab82 */ /* 0x000e220000000a00 */
[C---:B------:R-:W-:Y:S02]  /*0b00*/  @!P2 VIADD R21, R0.reuse, 0x1 ;  /* 0x000000010015a836 */ /* 0x040fe40000000000 */
[----:B0-----:R-:W-:-:S04]  /*0b10*/  @!P2 IMAD.WIDE R12, R0, 0x8, R24 ;  /* 0x00000008000ca825 */ /* 0x001fc800078e0218 */
[----:B------:R-:W-:Y:S01]  /*0b20*/  VIADD R25, R27, 0x1 ;  /* 0x000000011b197836 */ /* 0x000fe20000000000 */
[----:B------:R0:W-:Y:S01]  /*0b30*/  @!P2 STG.E.64 desc[UR4][R12.64], R18 ;  /* 0x000000120c00a986 */ /* 0x0001e2000c101b04 */
[----:B------:R-:W-:Y:S01]  /*0b40*/  @P5 IMAD.MOV R25, RZ, RZ, R27 ;  /* 0x000000ffff195224 */ /* 0x000fe200078e021b */
[----:B------:R-:W-:Y:S06]  /*0b50*/  @P0 BRA `(.L_x_7) ;  /* 0x0000000000280947 */ /* 0x000fec0003800000 */
[--C-:B0-----:R-:W-:Y:S01]  /*0b60*/  SHF.R.U64 R12, R18, 0x3, R19.reuse ;  /* 0x00000003120c7819 */ /* 0x101fe20000001213 */
[----:B------:R-:W-:Y:S01]  /*0b70*/  IMAD.MOV.U32 R16, RZ, RZ, R8 ;  /* 0x000000ffff107224 */ /* 0x000fe200078e0008 */
[----:B------:R-:W-:Y:S01]  /*0b80*/  SHF.R.U32.HI R13, RZ, 0x3, R19 ;  /* 0x00000003ff0d7819 */ /* 0x000fe20000011613 */
[----:B------:R-:W-:Y:S01]  /*0b90*/  IMAD.MOV.U32 R17, RZ, RZ, R9 ;  /* 0x000000ffff117224 */ /* 0x000fe200078e0009 */
[----:B------:R-:W-:Y:S02]  /*0ba0*/  LOP3.LUT R12, R12, 0xfffffff8, RZ, 0xc0, !PT ;  /* 0xfffffff80c0c7812 */ /* 0x000fe400078ec0ff */
[----:B------:R-:W-:Y:S02]  /*0bb0*/  CS2R R8, SRZ ;  /* 0x0000000000087805 */ /* 0x000fe4000001ff00 */
[----:B------:R-:W-:Y:S02]  /*0bc0*/  LOP3.LUT R13, R13, 0x1fffffff, RZ, 0xc0, !PT ;  /* 0x1fffffff0d0d7812 */ /* 0x000fe400078ec0ff */
[----:B------:R-:W-:-:S04]  /*0bd0*/  IADD3 R12, P0, PT, R12, UR10, RZ ;  /* 0x0000000a0c0c7c10 */ /* 0x000fc8000ff1e0ff */
[----:B------:R-:W-:-:S05]  /*0be0*/  IADD3.X R13, PT, PT, R13, UR11, RZ, P0, !PT ;  /* 0x0000000b0d0d7c10 */ /* 0x000fca00087fe4ff */
[----:B------:R1:W-:Y:S04]  /*0bf0*/  STG.E.64 desc[UR4][R12.64], R16 ;  /* 0x000000100c007986 */ /* 0x0003e8000c101b04 */
.L_x_7:
[----:B------:R-:W-:Y:S05]  /*0c00*/  BSYNC.RECONVERGENT B2 ;  /* 0x0000000000027941 */ /* 0x000fea0003800200 */
.L_x_6:
[----:B------:R-:W-:Y:S01]  /*0c10*/  @!P2 IMAD.MOV.U32 R0, RZ, RZ, R21 ;  /* 0x000000ffff00a224 */ /* 0x000fe200078e0015 */
[----:B------:R-:W-:Y:S06]  /*0c20*/  @P1 BRA `(.L_x_8) ;  /* 0xfffffff800681947 */ /* 0x000fec000383ffff */
.L_x_5:
[----:B------:R-:W-:Y:S05]  /*0c30*/  BSYNC.RECONVERGENT B1 ;  /* 0x0000000000017941 */ /* 0x000fea0003800200 */
.L_x_4:
[----:B------:R-:W-:-:S04]  /*0c40*/  ISETP.NE.U32.AND P0, PT, R11, RZ, PT ;  /* 0x000000ff0b00720c */ /* 0x000fc80003f05070 */
[----:B------:R-:W-:-:S13]  /*0c50*/  ISETP.NE.AND.EX P0, PT, R10, RZ, PT, P0 ;  /* 0x000000ff0a00720c */ /* 0x000fda0003f05300 */
[----:B------:R-:W-:Y:S05]  /*0c60*/  @!P0 BRA `(.L_x_3) ;  /* 0x0000000000b88947 */ /* 0x000fea0003800000 */
.L_x_11:
[----:B-1----:R-:W-:-:S04]  /*0c70*/  IADD3 R16, P0, PT, R22, UR14, RZ ;  /* 0x0000000e16107c10 */ /* 0x002fc8000ff1e0ff */
[----:B------:R-:W-:-:S05]  /*0c80*/  IADD3.X R17, PT, PT, R23, UR15, RZ, P0, !PT ;  /* 0x0000000f17117c10 */ /* 0x000fca00087fe4ff */
[----:B------:R-:W2:Y:S01]  /*0c90*/  LDG.E.U8 R16, desc[UR4][R16.64] ;  /* 0x0000000410107981 */ /* 0x000ea2000c1e1100 */
[----:B-----5:R-:W-:Y:S01]  /*0ca0*/  LOP3.LUT R20, R20, 0xff, RZ, 0xc0, !PT ;  /* 0x000000ff14147812 */ /* 0x020fe200078ec0ff */
[----:B------:R-:W-:Y:S01]  /*0cb0*/  BSSY.RECONVERGENT B1, `(.L_x_9) ;  /* 0x0000024000017945 */ /* 0x000fe20003800200 */
[----:B------:R-:W-:Y:S02]  /*0cc0*/  LOP3.LUT R7, R22, 0x3f, RZ, 0xc0, !PT ;  /* 0x0000003f16077812 */ /* 0x000fe400078ec0ff */
[----:B------:R-:W-:Y:S02]  /*0cd0*/  ISETP.NE.AND P0, PT, R20, 0x1, PT ;  /* 0x000000011400780c */ /* 0x000fe40003f05270 */
[----:B0-----:R-:W-:Y:S02]  /*0ce0*/  LOP3.LUT R18, R23, 0x80000000, RZ, 0xc0, !PT ;  /* 0x8000000017127812 */ /* 0x001fe400078ec0ff */
[----:B------:R-:W-:Y:S02]  /*0cf0*/  ISETP.NE.U32.AND P1, PT, R7, 0x3f, PT ;  /* 0x0000003f0700780c */ /* 0x000fe40003f25070 */
[----:B------:R-:W-:-:S02]  /*0d00*/  IADD3 R11, P5, PT, R11, -0x1, RZ ;  /* 0xffffffff0b0b7810 */ /* 0x000fc40007fbe0ff */
[----:B------:R-:W-:Y:S02]  /*0d10*/  ISETP.NE.AND.EX P1, PT, R18, RZ, PT, P1 ;  /* 0x000000ff1200720c */ /* 0x000fe40003f25310 */
[----:B------:R-:W-:-:S03]  /*0d20*/  IADD3.X R10, PT, PT, R10, -0x1, RZ, P5, !PT ;  /* 0xffffffff0a0a7810 */ /* 0x000fc60002ffe4ff */
[----:B------:R-:W-:-:S05]  /*0d30*/  @!P0 IMAD.MOV.U32 R24, RZ, RZ, 0x1 ;  /* 0x00000001ff188424 */ /* 0x000fca00078e00ff */
[----:B------:R-:W-:-:S04]  /*0d40*/  @!P0 SHF.L.U32 R19, R24, R7, RZ ;  /* 0x0000000718138219 */ /* 0x000fc800000006ff */
[----:B------:R-:W-:Y:S02]  /*0d50*/  @!P0 LOP3.LUT R8, R19, R8, RZ, 0xfc, !PT ;  /* 0x0000000813088212 */ /* 0x000fe400078efcff */
[C---:B--2---:R-:W-:Y:S02]  /*0d60*/  ISETP.NE.AND P3, PT, R16.reuse, 0xa, PT ;  /* 0x0000000a1000780c */ /* 0x044fe40003f65270 */
[----:B------:R-:W-:Y:S02]  /*0d70*/  ISETP.NE.AND P2, PT, R16, 0x5c, PT ;  /* 0x0000005c1000780c */ /* 0x000fe40003f45270 */
[----:B------:R-:W-:Y:S01]  /*0d80*/  @!P0 SHF.L.U64.HI R16, R24, R7, RZ ;  /* 0x0000000718108219 */ /* 0x000fe200000102ff */
[----:B------:R-:W-:Y:S01]  /*0d90*/  VIADD R7, R25, 0x1 ;  /* 0x0000000119077836 */ /* 0x000fe20000000000 */
[----:B------:R-:W-:Y:S02]  /*0da0*/  ISETP.NE.AND P4, PT, R20, 0x1, !P2 ;  /* 0x000000011400780c */ /* 0x000fe40005785270 */
[----:B------:R-:W-:-:S02]  /*0db0*/  @!P0 LOP3.LUT R9, R16, R9, RZ, 0xfc, !PT ;  /* 0x0000000910098212 */ /* 0x000fc400078efcff */
[----:B------:R-:W-:Y:S02]  /*0dc0*/  ISETP.NE.U32.AND P0, PT, R11, RZ, PT ;  /* 0x000000ff0b00720c */ /* 0x000fe40003f05070 */
[----:B------:R-:W-:Y:S01]  /*0dd0*/  SEL R20, RZ, 0x1, !P4 ;  /* 0x00000001ff147807 */ /* 0x000fe20006000000 */
[----:B------:R-:W0:Y:S01]  /*0de0*/  @!P3 LDC.64 R12, c[0x0][0x3b0] ;  /* 0x0000ec00ff0cbb82 */ /* 0x000e220000000a00 */
[C---:B------:R-:W-:Y:S02]  /*0df0*/  @!P3 VIADD R16, R0.reuse, 0x1 ;  /* 0x000000010010b836 */ /* 0x040fe40000000000 */
[----:B------:R-:W-:Y:S02]  /*0e00*/  @P2 IMAD.MOV R7, RZ, RZ, R25 ;  /* 0x000000ffff072224 */ /* 0x000fe400078e0219 */
[----:B0-----:R-:W-:-:S04]  /*0e10*/  @!P3 IMAD.WIDE R12, R0, 0x8, R12 ;  /* 0x00000008000cb825 */ /* 0x001fc800078e020c */
[----:B------:R-:W-:Y:S01]  /*0e20*/  @!P3 IMAD.MOV.U32 R0, RZ, RZ, R16 ;  /* 0x000000ffff00b224 */ /* 0x000fe200078e0010 */
[----:B------:R0:W-:Y:S01]  /*0e30*/  @!P3 STG.E.64 desc[UR4][R12.64], R22 ;  /* 0x000000160c00b986 */ /* 0x0001e2000c101b04 */
[----:B------:R-:W-:Y:S05]  /*0e40*/  @P1 BRA `(.L_x_10) ;  /* 0x0000000000281947 */ /* 0x000fea0003800000 */
        /* <DEDUP_REMOVED lines=10> */
.L_x_10:
[----:B------:R-:W-:Y:S05]  /*0ef0*/  BSYNC.RECONVERGENT B1 ;  /* 0x0000000000017941 */ /* 0x000fea0003800200 */
.L_x_9:
[----:B------:R-:W-:Y:S01]  /*0f00*/  ISETP.NE.AND.EX P0, PT, R10, RZ, PT, P0 ;  /* 0x000000ff0a00720c */ /* 0x000fe20003f05300 */
[----:B------:R-:W-:Y:S01]  /*0f10*/  IMAD.MOV.U32 R25, RZ, RZ, R7 ;  /* 0x000000ffff197224 */ /* 0x000fe200078e0007 */
[----:B0-----:R-:W-:-:S05]  /*0f20*/  IADD3 R22, P1, PT, R22, 0x1, RZ ;  /* 0x0000000116167810 */ /* 0x001fca0007f3e0ff */
[----:B------:R-:W-:-:S06]  /*0f30*/  IMAD.X R23, RZ, RZ, R23, P1 ;  /* 0x000000ffff177224 */ /* 0x000fcc00008e0617 */
[----:B------:R-:W-:Y:S05]  /*0f40*/  @P0 BRA `(.L_x_11) ;  /* 0xfffffffc00480947 */ /* 0x000fea000383ffff */
.L_x_3:
[----:B------:R-:W-:Y:S05]  /*0f50*/  BSYNC.RECONVERGENT B0 ;  /* 0x0000000000007941 */ /* 0x000fea0003800200 */
.L_x_2:
[----:B------:R-:W2:Y:S01]  /*0f60*/  LDCU.64 UR6, c[0x0][0x388] ;  /* 0x00007100ff0677ac */ /* 0x000ea20008000a00 */
[----:B------:R-:W-:Y:S01]  /*0f70*/  BSSY.RECONVERGENT B0, `(.L_x_12) ;  /* 0x0000010000007945 */ /* 0x000fe20003800200 */
[----:B------:R-:W-:Y:S02]  /*0f80*/  ISETP.NE.AND P1, PT, R25, R2, PT ;  /* 0x000000021900720c */ /* 0x000fe40003f25270 */
[----:B--2---:R-:W-:-:S04]  /*0f90*/  ISETP.GT.U32.AND P0, PT, R3, UR6, PT ;  /* 0x0000000603007c0c */ /* 0x004fc8000bf04070 */
[----:B------:R-:W-:-:S13]  /*0fa0*/  ISETP.GT.AND.EX P0, PT, R5, UR7, PT, P0 ;  /* 0x0000000705007c0c */ /* 0x000fda000bf04300 */
[----:B------:R-:W-:Y:S05]  /*0fb0*/  @!P0 BRA `(.L_x_13) ;  /* 0x00000000002c8947 */ /* 0x000fea0003800000 */
[----:B------:R-:W-:Y:S01]  /*0fc0*/  VIADD R5, R6, 0xffffffff ;  /* 0xffffffff06057836 */ /* 0x000fe20000000000 */
[----:B------:R-:W-:-:S04]  /*0fd0*/  ISETP.GE.U32.AND P0, PT, R14, UR6, PT ;  /* 0x000000060e007c0c */ /* 0x000fc8000bf06070 */
[----:B------:R-:W-:Y:S02]  /*0fe0*/  ISETP.GE.AND.EX P0, PT, R4, UR7, PT, P0 ;  /* 0x0000000704007c0c */ /* 0x000fe4000bf06300 */
[----:B-----5:R-:W-:-:S04]  /*0ff0*/  LOP3.LUT R0, R5, 0x8000003f, RZ, 0xc0, !PT ;  /* 0x8000003f05007812 */ /* 0x020fc800078ec0ff */
[----:B------:R-:W-:-:S13]  /*1000*/  ISETP.EQ.OR P0, PT, R0, 0x3f, P0 ;  /* 0x0000003f0000780c */ /* 0x000fda0000702670 */
[----:B------:R-:W2:Y:S01]  /*1010*/  @!P0 LDC.64 R2, c[0x0][0x3a0] ;  /* 0x0000e800ff028b82 */ /* 0x000ea20000000a00 */
[----:B------:R-:W-:-:S04]  /*1020*/  @!P0 SHF.R.S32.HI R0, RZ, 0x1f, R5 ;  /* 0x0000001fff008819 */ /* 0x000fc80000011405 */
[----:B------:R-:W-:-:S04]  /*1030*/  @!P0 LEA.HI R0, R0, R5, RZ, 0x6 ;  /* 0x0000000500008211 */ /* 0x000fc800078f30ff */
[----:B------:R-:W-:-:S05]  /*1040*/  @!P0 SHF.R.S32.HI R5, RZ, 0x6, R0 ;  /* 0x00000006ff058819 */ /* 0x000fca0000011400 */
[----:B--2---:R-:W-:-:S05]  /*1050*/  @!P0 IMAD.WIDE R2, R5, 0x8, R2 ;  /* 0x0000000805028825 */ /* 0x004fca00078e0202 */
[----:B------:R2:W-:Y:S02]  /*1060*/  @!P0 STG.E.64 desc[UR4][R2.64], R8 ;  /* 0x0000000802008986 */ /* 0x0005e4000c101b04 */
.L_x_13:
[----:B------:R-:W-:Y:S05]  /*1070*/  BSYNC.RECONVERGENT B0 ;  /* 0x0000000000007941 */ /* 0x000fea0003800200 */
.L_x_12:
[----:B------:R-:W-:Y:S05]  /*1080*/  @P1 EXIT ;  /* 0x000000000000194d */ /* 0x000fea0003800000 */
[----:B-----5:R-:W-:Y:S01]  /*1090*/  MOV R0, 0x0 ;  /* 0x0000000000007802 */ /* 0x020fe20000000f00 */
[----:B------:R-:W3:Y:S01]  /*10a0*/  LDCU.64 UR4, c[0x4][0x10] ;  /* 0x01000200ff0477ac */ /* 0x000ee20008000a00 */
[----:B--2---:R-:W-:Y:S02]  /*10b0*/  IMAD.MOV.U32 R8, RZ, RZ, 0x42 ;  /* 0x00000042ff087424 */ /* 0x004fe400078e00ff */
[----:B------:R2:W4:Y:S01]  /*10c0*/  LDC.64 R2, c[0x4][R0] ;  /* 0x0100000000027b82 */ /* 0x0005220000000a00 */
[----:B------:R-:W2:Y:S01]  /*10d0*/  LDCU.64 UR6, c[0x4][0x18] ;  /* 0x01000300ff0677ac */ /* 0x000ea20008000a00 */
[----:B01----:R-:W-:Y:S02]  /*10e0*/  IMAD.MOV.U32 R12, RZ, RZ, 0x1 ;  /* 0x00000001ff0c7424 */ /* 0x003fe400078e00ff */
[----:B------:R-:W-:Y:S01]  /*10f0*/  IMAD.MOV.U32 R13, RZ, RZ, RZ ;  /* 0x000000ffff0d7224 */ /* 0x000fe200078e00ff */
[----:B------:R-:W0:Y:S01]  /*1100*/  LDCU.64 UR8, c[0x4][0x8] ;  /* 0x01000100ff0877ac */ /* 0x000e220008000a00 */
[----:B---3--:R-:W-:-:S02]  /*1110*/  IMAD.U32 R4, RZ, RZ, UR4 ;  /* 0x00000004ff047e24 */ /* 0x008fc4000f8e00ff */
[----:B------:R-:W-:Y:S02]  /*1120*/  IMAD.U32 R5, RZ, RZ, UR5 ;  /* 0x00000005ff057e24 */ /* 0x000fe4000f8e00ff */
[----:B--2---:R-:W-:Y:S02]  /*1130*/  IMAD.U32 R6, RZ, RZ, UR6 ;  /* 0x00000006ff067e24 */ /* 0x004fe4000f8e00ff */
[----:B------:R-:W-:Y:S02]  /*1140*/  IMAD.U32 R7, RZ, RZ, UR7 ;  /* 0x00000007ff077e24 */ /* 0x000fe4000f8e00ff */
[----:B0-----:R-:W-:Y:S02]  /*1150*/  IMAD.U32 R10, RZ, RZ, UR8 ;  /* 0x00000008ff0a7e24 */ /* 0x001fe4000f8e00ff */
[----:B------:R-:W-:-:S07]  /*1160*/  IMAD.U32 R11, RZ, RZ, UR9 ;  /* 0x00000009ff0b7e24 */ /* 0x000fce000f8e00ff */
[----:B------:R-:W-:-:S07]  /*1170*/  LEPC R20, `(.L_x_14) ;  /* 0x000000001014794e */ /* 0x000fce0000000000 */
[----:B----4-:R-:W-:Y:S05]  /*1180*/  CALL.ABS.NOINC R2 ;  /* 0x0000000002007343 */ /* 0x010fea0003c00000 */
.L_x_14:
[----:B------:R-:W-:Y:S05]  /*1190*/  EXIT ;  /* 0x000000000000794d */ /* 0x000fea0003800000 */
        .weak           $__internal_0_$__cuda_sm20_div_s64
        .type           $__internal_0_$__cuda_sm20_div_s64,@function
        .size           $__internal_0_$__cuda_sm20_div_s64,(.L_x_16 - $__internal_0_$__cuda_sm20_div_s64)
$__internal_0_$__cuda_sm20_div_s64:
[-C--:B------:R-:W-:Y:S02]  /*11a0*/  IADD3 R2, P1, PT, RZ, -R5.reuse, RZ ;  /* 0x80000005ff027210 */ /* 0x080fe40007f3e0ff */
[----:B------:R-:W-:Y:S02]  /*11b0*/  ISETP.GE.AND P0, PT, R6, RZ, PT ;  /* 0x000000ff0600720c */ /* 0x000fe40003f06270 */
[----:B------:R-:W-:Y:S01]  /*11c0*/  ISETP.GE.AND P3, PT, R7, RZ, PT ;  /* 0x000000ff0700720c */ /* 0x000fe20003f66270 */
[----:B------:R-:W-:Y:S01]  /*11d0*/  IMAD.X R3, RZ, RZ, ~R6, P1 ;  /* 0x000000ffff037224 */ /* 0x000fe200008e0e06 */
[----:B------:R-:W-:-:S04]  /*11e0*/  SEL R2, R2, R5, !P0 ;  /* 0x0000000502027207 */ /* 0x000fc80004000000 */
[----:B------:R-:W-:-:S04]  /*11f0*/  SEL R3, R3, R6, !P0 ;  /* 0x0000000603037207 */ /* 0x000fc80004000000 */
[----:B------:R-:W0:Y:S08]  /*1200*/  I2F.U64.RP R12, R2 ;  /* 0x00000002000c7312 */ /* 0x000e300000309000 */
[----:B0-----:R-:W0:Y:S02]  /*1210*/  MUFU.RCP R12, R12 ;  /* 0x0000000c000c7308 */ /* 0x001e240000001000 */
[----:B0-----:R-:W-:-:S06]  /*1220*/  VIADD R8, R12, 0x1ffffffe ;  /* 0x1ffffffe0c087836 */ /* 0x001fcc0000000000 */
[----:B------:R-:W0:Y:S02]  /*1230*/  F2I.U64.TRUNC R8, R8 ;  /* 0x0000000800087311 */ /* 0x000e24000020d800 */
[----:B0-----:R-:W-:-:S04]  /*1240*/  IMAD.WIDE.U32 R10, R8, R2, RZ ;  /* 0x00000002080a7225 */ /* 0x001fc800078e00ff */
[----:B------:R-:W-:Y:S01]  /*1250*/  IMAD R11, R8, R3, R11 ;  /* 0x00000003080b7224 */ /* 0x000fe200078e020b */
[----:B------:R-:W-:-:S03]  /*1260*/  IADD3 R13, P0, PT, RZ, -R10, RZ ;  /* 0x8000000aff0d7210 */ /* 0x000fc60007f1e0ff */
[----:B------:R-:W-:Y:S02]  /*1270*/  IMAD R11, R9, R2, R11 ;  /* 0x00000002090b7224 */ /* 0x000fe400078e020b */
[----:B------:R-:W-:-:S04]  /*1280*/  IMAD.HI.U32 R10, R8, R13, RZ ;  /* 0x0000000d080a7227 */ /* 0x000fc800078e00ff */
[----:B------:R-:W-:Y:S02]  /*1290*/  IMAD.X R15, RZ, RZ, ~R11, P0 ;  /* 0x000000ffff0f7224 */ /* 0x000fe400000e0e0b */
[----:B------:R-:W-:Y:S02]  /*12a0*/  IMAD.MOV.U32 R11, RZ, RZ, R8 ;  /* 0x000000ffff0b7224 */ /* 0x000fe400078e0008 */
[-C--:B------:R-:W-:Y:S02]  /*12b0*/  IMAD R17, R9, R15.reuse, RZ ;  /* 0x0000000f09117224 */ /* 0x080fe400078e02ff */
[----:B------:R-:W-:-:S04]  /*12c0*/  IMAD.WIDE.U32 R10, P0, R8, R15, R10 ;  /* 0x0000000f080a7225 */ /* 0x000fc8000780000a */
[----:B------:R-:W-:-:S04]  /*12d0*/  IMAD.HI.U32 R15, R9, R15, RZ ;  /* 0x0000000f090f7227 */ /* 0x000fc800078e00ff */
[----:B------:R-:W-:-:S05]  /*12e0*/  IMAD.HI.U32 R10, P1, R9, R13, R10 ;  /* 0x0000000d090a7227 */ /* 0x000fca000782000a */
[----:B------:R-:W-:Y:S01]  /*12f0*/  IADD3 R11, P2, PT, R17, R10, RZ ;  /* 0x0000000a110b7210 */ /* 0x000fe20007f5e0ff */
[----:B------:R-:W-:-:S04]  /*1300*/  IMAD.X R10, R15, 0x1, R9, P0 ;  /* 0x000000010f0a7824 */ /* 0x000fc800000e0609 */
[----:B------:R-:W-:Y:S01]  /*1310*/  IMAD.WIDE.U32 R8, R11, R2, RZ ;  /* 0x000000020b087225 */ /* 0x000fe200078e00ff */
[----:B------:R-:W-:-:S03]  /*1320*/  IADD3.X R13, PT, PT, RZ, RZ, R10, P2, P1 ;  /* 0x000000ffff0d7210 */ /* 0x000fc600017e240a */
[----:B------:R-:W-:Y:S01]  /*1330*/  IMAD R9, R11, R3, R9 ;  /* 0x000000030b097224 */ /* 0x000fe200078e0209 */
[----:B------:R-:W-:-:S03]  /*1340*/  IADD3 R15, P0, PT, RZ, -R8, RZ ;  /* 0x80000008ff0f7210 */ /* 0x000fc60007f1e0ff */
[----:B------:R-:W-:Y:S02]  /*1350*/  IMAD R9, R13, R2, R9 ;  /* 0x000000020d097224 */ /* 0x000fe400078e0209 */
[----:B------:R-:W-:-:S04]  /*1360*/  IMAD.HI.U32 R10, R11, R15, RZ ;  /* 0x0000000f0b0a7227 */ /* 0x000fc800078e00ff */
[----:B------:R-:W-:Y:S01]  /*1370*/  IMAD.X R8, RZ, RZ, ~R9, P0 ;  /* 0x000000ffff087224 */ /* 0x000fe200000e0e09 */
[----:B------:R-:W-:-:S03]  /*1380*/  IADD3 R9, P4, PT, RZ, -R0, RZ ;  /* 0x80000000ff097210 */ /* 0x000fc60007f9e0ff */
[----:B------:R-:W-:Y:S01]  /*1390*/  IMAD.WIDE.U32 R10, P0, R11, R8, R10 ;  /* 0x000000080b0a7225 */ /* 0x000fe2000780000a */
[----:B------:R-:W-:-:S03]  /*13a0*/  SEL R0, R9, R0, !P3 ;  /* 0x0000000009007207 */ /* 0x000fc60005800000 */
[----:B------:R-:W-:Y:S02]  /*13b0*/  IMAD.X R12, RZ, RZ, ~R7, P4 ;  /* 0x000000ffff0c7224 */ /* 0x000fe400020e0e07 */
[----:B------:R-:W-:-:S03]  /*13c0*/  IMAD.HI.U32 R11, P1, R13, R15, R10 ;  /* 0x0000000f0d0b7227 */ /* 0x000fc6000782000a */
[-C--:B------:R-:W-:Y:S01]  /*13d0*/  SEL R12, R12, R7.reuse, !P3 ;  /* 0x000000070c0c7207 */ /* 0x080fe20005800000 */
[CC--:B------:R-:W-:Y:S01]  /*13e0*/  IMAD R10, R13.reuse, R8.reuse, RZ ;  /* 0x000000080d0a7224 */ /* 0x0c0fe200078e02ff */
[----:B------:R-:W-:Y:S01]  /*13f0*/  LOP3.LUT R7, R6, R7, RZ, 0x3c, !PT ;  /* 0x0000000706077212 */ /* 0x000fe200078e3cff */
[----:B------:R-:W-:-:S03]  /*1400*/  IMAD.HI.U32 R8, R13, R8, RZ ;  /* 0x000000080d087227 */ /* 0x000fc600078e00ff */
[----:B------:R-:W-:Y:S01]  /*1410*/  IADD3 R11, P2, PT, R10, R11, RZ ;  /* 0x0000000b0a0b7210 */ /* 0x000fe20007f5e0ff */
[----:B------:R-:W-:Y:S02]  /*1420*/  IMAD.X R13, R8, 0x1, R13, P0 ;  /* 0x00000001080d7824 */ /* 0x000fe400000e060d */
[----:B------:R-:W-:Y:S02]  /*1430*/  IMAD.MOV.U32 R9, RZ, RZ, RZ ;  /* 0x000000ffff097224 */ /* 0x000fe400078e00ff */
[----:B------:R-:W-:Y:S01]  /*1440*/  IMAD.HI.U32 R8, R11, R0, RZ ;  /* 0x000000000b087227 */ /* 0x000fe200078e00ff */
[----:B------:R-:W-:-:S03]  /*1450*/  IADD3.X R13, PT, PT, RZ, RZ, R13, P2, P1 ;  /* 0x000000ffff0d7210 */ /* 0x000fc600017e240d */
[----:B------:R-:W-:-:S04]  /*1460*/  IMAD.WIDE.U32 R8, R11, R12, R8 ;  /* 0x0000000c0b087225 */ /* 0x000fc800078e0008 */
[C---:B------:R-:W-:Y:S02]  /*1470*/  IMAD R11, R13.reuse, R12, RZ ;  /* 0x0000000c0d0b7224 */ /* 0x040fe400078e02ff */
[----:B------:R-:W-:-:S04]  /*1480*/  IMAD.HI.U32 R8, P0, R13, R0, R8 ;  /* 0x000000000d087227 */ /* 0x000fc80007800008 */
[----:B------:R-:W-:Y:S01]  /*1490*/  IMAD.HI.U32 R10, R13, R12, RZ ;  /* 0x0000000c0d0a7227 */ /* 0x000fe200078e00ff */
[----:B------:R-:W-:-:S03]  /*14a0*/  IADD3 R11, P1, PT, R11, R8, RZ ;  /* 0x000000080b0b7210 */ /* 0x000fc60007f3e0ff */
[----:B------:R-:W-:Y:S02]  /*14b0*/  IMAD.X R10, RZ, RZ, R10, P0 ;  /* 0x000000ffff0a7224 */ /* 0x000fe400000e060a */
[----:B------:R-:W-:-:S04]  /*14c0*/  IMAD.WIDE.U32 R8, R11, R2, RZ ;  /* 0x000000020b087225 */ /* 0x000fc800078e00ff */
[----:B------:R-:W-:Y:S01]  /*14d0*/  IMAD.X R13, RZ, RZ, R10, P1 ;  /* 0x000000ffff0d7224 */ /* 0x000fe200008e060a */
[----:B------:R-:W-:Y:S01]  /*14e0*/  IADD3 R17, P1, PT, -R8, R0, RZ ;  /* 0x0000000008117210 */ /* 0x000fe20007f3e1ff */
[C---:B------:R-:W-:Y:S01]  /*14f0*/  IMAD R9, R11.reuse, R3, R9 ;  /* 0x000000030b097224 */ /* 0x040fe200078e0209 */
[----:B------:R-:W-:Y:S02]  /*1500*/  IADD3 R0, P2, PT, R11, 0x1, RZ ;  /* 0x000000010b007810 */ /* 0x000fe40007f5e0ff */
[-C--:B------:R-:W-:Y:S01]  /*1510*/  ISETP.GE.U32.AND P0, PT, R17, R2.reuse, PT ;  /* 0x000000021100720c */ /* 0x080fe20003f06070 */
[-C--:B------:R-:W-:Y:S02]  /*1520*/  IMAD R9, R13, R2.reuse, R9 ;  /* 0x000000020d097224 */ /* 0x080fe400078e0209 */
[----:B------:R-:W-:Y:S02]  /*1530*/  IMAD.X R8, RZ, RZ, R13, P2 ;  /* 0x000000ffff087224 */ /* 0x000fe400010e060d */
[----:B------:R-:W-:Y:S01]  /*1540*/  IMAD.X R19, R12, 0x1, ~R9, P1 ;  /* 0x000000010c137824 */ /* 0x000fe200008e0e09 */
[----:B------:R-:W-:-:S04]  /*1550*/  IADD3 R9, P1, PT, R17, -R2, RZ ;  /* 0x8000000211097210 */ /* 0x000fc80007f3e0ff */
[C---:B------:R-:W-:Y:S01]  /*1560*/  ISETP.GE.U32.AND.EX P0, PT, R19.reuse, R3, PT, P0 ;  /* 0x000000031300720c */ /* 0x040fe20003f06100 */
[----:B------:R-:W-:-:S03]  /*1570*/  IMAD.X R15, R19, 0x1, ~R3, P1 ;  /* 0x00000001130f7824 */ /* 0x000fc600008e0e03 */
[----:B------:R-:W-:Y:S02]  /*1580*/  SEL R9, R9, R17, P0 ;  /* 0x0000001109097207 */ /* 0x000fe40000000000 */
[----:B------:R-:W-:Y:S02]  /*1590*/  SEL R11, R0, R11, P0 ;  /* 0x0000000b000b7207 */ /* 0x000fe40000000000 */
[----:B------:R-:W-:Y:S02]  /*15a0*/  SEL R15, R15, R19, P0 ;  /* 0x000000130f0f7207 */ /* 0x000fe40000000000 */
[----:B------:R-:W-:Y:S02]  /*15b0*/  ISETP.GE.U32.AND P1, PT, R9, R2, PT ;  /* 0x000000020900720c */ /* 0x000fe40003f26070 */
[----:B------:R-:W-:Y:S02]  /*15c0*/  SEL R0, R8, R13, P0 ;  /* 0x0000000d08007207 */ /* 0x000fe40000000000 */
[----:B------:R-:W-:-:S02]  /*15d0*/  IADD3 R2, P2, PT, R11, 0x1, RZ ;  /* 0x000000010b027810 */ /* 0x000fc40007f5e0ff */
[----:B------:R-:W-:Y:S02]  /*15e0*/  ISETP.GE.U32.AND.EX P0, PT, R15, R3, PT, P1 ;  /* 0x000000030f00720c */ /* 0x000fe40003f06110 */
[----:B------:R-:W-:Y:S01]  /*15f0*/  ISETP.GE.AND P1, PT, R7, RZ, PT ;  /* 0x000000ff0700720c */ /* 0x000fe20003f26270 */
[----:B------:R-:W-:Y:S01]  /*1600*/  IMAD.X R3, RZ, RZ, R0, P2 ;  /* 0x000000ffff037224 */ /* 0x000fe200010e0600 */
[----:B------:R-:W-:-:S04]  /*1610*/  SEL R2, R2, R11, P0 ;  /* 0x0000000b02027207 */ /* 0x000fc80000000000 */
[----:B------:R-:W-:Y:S02]  /*1620*/  SEL R3, R3, R0, P0 ;  /* 0x0000000003037207 */ /* 0x000fe40000000000 */
[-C--:B------:R-:W-:Y:S02]  /*1630*/  IADD3 R9, P2, PT, RZ, -R2.reuse, RZ ;  /* 0x80000002ff097210 */ /* 0x080fe40007f5e0ff */
[----:B------:R-:W-:Y:S01]  /*1640*/  ISETP.NE.U32.AND P0, PT, R5, RZ, PT ;  /* 0x000000ff0500720c */ /* 0x000fe20003f05070 */
[----:B------:R-:W-:Y:S01]  /*1650*/  IMAD.MOV.U32 R5, RZ, RZ, 0x0 ;  /* 0x00000000ff057424 */ /* 0x000fe200078e00ff */
[----:B------:R-:W-:Y:S01]  /*1660*/  SEL R2, R9, R2, !P1 ;  /* 0x0000000209027207 */ /* 0x000fe20004800000 */
[----:B------:R-:W-:Y:S01]  /*1670*/  IMAD.X R0, RZ, RZ, ~R3, P2 ;  /* 0x000000ffff007224 */ /* 0x000fe200010e0e03 */
[----:B------:R-:W-:-:S04]  /*1680*/  ISETP.NE.AND.EX P0, PT, R6, RZ, PT, P0 ;  /* 0x000000ff0600720c */ /* 0x000fc80003f05300 */
[----:B------:R-:W-:Y:S02]  /*1690*/  SEL R3, R0, R3, !P1 ;  /* 0x0000000300037207 */ /* 0x000fe40004800000 */
[----:B------:R-:W-:Y:S02]  /*16a0*/  SEL R2, R2, 0xffffffff, P0 ;  /* 0xffffffff02027807 */ /* 0x000fe40000000000 */
[----:B------:R-:W-:Y:S01]  /*16b0*/  SEL R3, R3, 0xffffffff, P0 ;  /* 0xffffffff03037807 */ /* 0x000fe20000000000 */
[----:B------:R-:W-:Y:S06]  /*16c0*/  RET.REL.NODEC R4 `(_Z36create_combined_escape_newline_indexPclPbPiPllS2_) ;  /* 0xffffffe8044c7950 */ /* 0x000fec0003c3ffff */
.L_x_15:
[----:B------:R-:W-:-:S00]  /*16d0*/  BRA `(.L_x_15) ;  /* 0xfffffffc00fc7947 */ /* 0x000fc0000383ffff */
[----:B------:R-:W-:-:S00]  /*16e0*/  NOP ;  /* 0x0000000000007918 */ /* 0x000fc00000000000 */
        /* <DEDUP_REMOVED lines=9> */
.L_x_16:


//--------------------- .nv.global.init           --------------------------
	.section	.nv.global.init,"aw",@progbits
.nv.global.init:
	.type		$str$1,@object
	.size		$str$1,($str - $str$1)
$str$1:
        /*0000*/ 	.byte	0x2f, 0x74, 0x6d, 0x70, 0x2f, 0x73, 0x61, 0x73, 0x73, 0x5f, 0x63, 0x75, 0x5f, 0x36, 0x78, 0x35
        /*0010*/ 	.byte	0x76, 0x76, 0x66, 0x64, 0x6e, 0x2f, 0x6b, 0x2e, 0x63, 0x75, 0x00
	.type		$str,@object
	.size		$str,(__unnamed_1 - $str)
$str:
        /*001b*/ 	.byte	0x65, 0x73, 0x63, 0x61, 0x70, 0x65, 0x5f, 0x63, 0x6f, 0x75, 0x6e, 0x74, 0x20, 0x21, 0x3d, 0x20
        /*002b*/ 	.byte	0x74, 0x6f, 0x74, 0x61, 0x6c, 0x5f, 0x63, 0x6f, 0x75, 0x6e, 0x74, 0x00
	.type		__unnamed_1,@object
	.size		__unnamed_1,(.L_0 - __unnamed_1)
__unnamed_1:
        /*0037*/ 	.byte	0x76, 0x6f, 0x69, 0x64, 0x20, 0x63, 0x72, 0x65, 0x61, 0x74, 0x65, 0x5f, 0x63, 0x6f, 0x6d, 0x62
        /*0047*/ 	.byte	0x69, 0x6e, 0x65, 0x64, 0x5f, 0x65, 0x73, 0x63, 0x61, 0x70, 0x65, 0x5f, 0x6e, 0x65, 0x77, 0x6c
        /*0057*/ 	.byte	0x69, 0x6e, 0x65, 0x5f, 0x69, 0x6e, 0x64, 0x65, 0x78, 0x28, 0x63, 0x68, 0x61, 0x72, 0x20, 0x2a
        /*0067*/ 	.byte	0x2c, 0x20, 0x6c, 0x6f, 0x6e, 0x67, 0x2c, 0x20, 0x5f, 0x5f, 0x6e, 0x76, 0x5f, 0x62, 0x6f, 0x6f
        /*0077*/ 	.byte	0x6c, 0x20, 0x2a, 0x2c, 0x20, 0x69, 0x6e, 0x74, 0x20, 0x2a, 0x2c, 0x20, 0x6c, 0x6f, 0x6e, 0x67
        /*0087*/ 	.byte	0x20, 0x2a, 0x2c, 0x20, 0x6c, 0x6f, 0x6e, 0x67, 0x2c, 0x20, 0x6c, 0x6f, 0x6e, 0x67, 0x20, 0x2a
        /*0097*/ 	.byte	0x29, 0x00
.L_0:


//--------------------- .nv.shared.reserved.0     --------------------------
	.section	.nv.shared.reserved.0,"aw",@nobits
	.weak		__nv_reservedSMEM_offset_0_alias
	.size		__nv_reservedSMEM_offset_0_alias, 0, 64
	.other		__nv_reservedSMEM_offset_0_alias,@"STO_CUDA_RESERVED_SHARED STV_DEFAULT"
__nv_reservedSMEM_offset_0_alias:
	.zero		0
	.zero		64


//--------------------- .nv.constant0._Z36create_combined_escape_newline_indexPclPbPiPllS2_ --------------------------
	.section	.nv.constant0._Z36create_combined_escape_newline_indexPclPbPiPllS2_,"a",@progbits
	.sectionflags	@""
	.align	4
.nv.constant0._Z36create_combined_escape_newline_indexPclPbPiPllS2_:
	.zero		952


//--------------------- SYMBOLS --------------------------

	.type		.nv.reservedSmem.offset0,@object
	.size		.nv.reservedSmem.offset0,0x4
	.type		__assertfail,@function
